	.headerflags	@"EF_CUDA_TEXMODE_UNIFIED EF_CUDA_64BIT_ADDRESS EF_CUDA_ACCELERATORS EF_CUDA_SM90 EF_CUDA_VIRTUAL_SM(EF_CUDA_SM90)"
	.elftype	@"ET_EXEC"


//--------------------- .nv.info                  --------------------------
	.section	.nv.info,"",@"SHT_CUDA_INFO"
	.align	4


	//----- nvinfo : EIATTR_REGCOUNT
	.align		4
        /*0000*/ 	.byte	0x04, 0x2f
        /*0002*/ 	.short	(.L_5 - .L_4)
	.align		4
.L_4:
        /*0004*/ 	.word	index@(triton_)
        /*0008*/ 	.word	0x000000ca


	//----- nvinfo : EIATTR_MIN_STACK_SIZE
	.align		4
.L_5:
        /*000c*/ 	.byte	0x04, 0x12
        /*000e*/ 	.short	(.L_7 - .L_6)
	.align		4
.L_6:
        /*0010*/ 	.word	index@($triton_$__internal_trig_reduction_slowpathd)
        /*0014*/ 	.word	0x00000030


	//----- nvinfo : EIATTR_FRAME_SIZE
	.align		4
.L_7:
        /*0018*/ 	.byte	0x04, 0x11
        /*001a*/ 	.short	(.L_9 - .L_8)
	.align		4
.L_8:
        /*001c*/ 	.word	index@($triton_$__internal_trig_reduction_slowpathd)
        /*0020*/ 	.word	0x00000030


	//----- nvinfo : EIATTR_MIN_STACK_SIZE
	.align		4
.L_9:
        /*0024*/ 	.byte	0x04, 0x12
        /*0026*/ 	.short	(.L_11 - .L_10)
	.align		4
.L_10:
        /*0028*/ 	.word	index@($triton_$__internal_accurate_pow)
        /*002c*/ 	.word	0x00000030


	//----- nvinfo : EIATTR_FRAME_SIZE
	.align		4
.L_11:
        /*0030*/ 	.byte	0x04, 0x11
        /*0032*/ 	.short	(.L_13 - .L_12)
	.align		4
.L_12:
        /*0034*/ 	.word	index@($triton_$__internal_accurate_pow)
        /*0038*/ 	.word	0x00000030


	//----- nvinfo : EIATTR_MIN_STACK_SIZE
	.align		4
.L_13:
        /*003c*/ 	.byte	0x04, 0x12
        /*003e*/ 	.short	(.L_15 - .L_14)
	.align		4
.L_14:
        /*0040*/ 	.word	index@($__internal_0_$__cuda_sm20_div_rn_f64_full)
        /*0044*/ 	.word	0x00000030


	//----- nvinfo : EIATTR_FRAME_SIZE
	.align		4
.L_15:
        /*0048*/ 	.byte	0x04, 0x11
        /*004a*/ 	.short	(.L_17 - .L_16)
	.align		4
.L_16:
        /*004c*/ 	.word	index@($__internal_0_$__cuda_sm20_div_rn_f64_full)
        /*0050*/ 	.word	0x00000030


	//----- nvinfo : EIATTR_MIN_STACK_SIZE
	.align		4
.L_17:
        /*0054*/ 	.byte	0x04, 0x12
        /*0056*/ 	.short	(.L_19 - .L_18)
	.align		4
.L_18:
        /*0058*/ 	.word	index@(triton_)
        /*005c*/ 	.word	0x00000030


	//----- nvinfo : EIATTR_FRAME_SIZE
	.align		4
.L_19:
        /*0060*/ 	.byte	0x04, 0x11
        /*0062*/ 	.short	(.L_21 - .L_20)
	.align		4
.L_20:
        /*0064*/ 	.word	index@(triton_)
        /*0068*/ 	.word	0x00000030


	//----- nvinfo : EIATTR_MIN_STACK_SIZE
	.align		4
.L_21:
        /*006c*/ 	.byte	0x04, 0x12
        /*006e*/ 	.short	(.L_23 - .L_22)
	.align		4
.L_22:
        /*0070*/ 	.word	index@(triton_)
        /*0074*/ 	.word	0x00000030
.L_23:


//--------------------- .nv.info.triton_          --------------------------
	.section	.nv.info.triton_,"",@"SHT_CUDA_INFO"
	.sectionflags	@""
	.align	4


	//----- nvinfo : EIATTR_CUDA_API_VERSION
	.align		4
        /*0000*/ 	.byte	0x04, 0x37
        /*0002*/ 	.short	(.L_25 - .L_24)
.L_24:
        /*0004*/ 	.word	0x0000007c


	//----- nvinfo : EIATTR_KPARAM_INFO
	.align		4
.L_25:
        /*0008*/ 	.byte	0x04, 0x17
        /*000a*/ 	.short	(.L_27 - .L_26)
.L_26:
        /*000c*/ 	.word	0x00000000
        /*0010*/ 	.short	0x0006
        /*0012*/ 	.short	0x0028
        /*0014*/ 	.byte	0x00, 0xf0, 0x11, 0x00


	//----- nvinfo : EIATTR_KPARAM_INFO
	.align		4
.L_27:
        /*0018*/ 	.byte	0x04, 0x17
        /*001a*/ 	.short	(.L_29 - .L_28)
.L_28:
        /*001c*/ 	.word	0x00000000
        /*0020*/ 	.short	0x0005
        /*0022*/ 	.short	0x0024
        /*0024*/ 	.byte	0x00, 0xf0, 0x11, 0x00


	//----- nvinfo : EIATTR_KPARAM_INFO
	.align		4
.L_29:
        /*0028*/ 	.byte	0x04, 0x17
        /*002a*/ 	.short	(.L_31 - .L_30)
.L_30:
        /*002c*/ 	.word	0x00000000
        /*0030*/ 	.short	0x0004
        /*0032*/ 	.short	0x0020
        /*0034*/ 	.byte	0x00, 0xf0, 0x11, 0x00


	//----- nvinfo : EIATTR_KPARAM_INFO
	.align		4
.L_31:
        /*0038*/ 	.byte	0x04, 0x17
        /*003a*/ 	.short	(.L_33 - .L_32)
.L_32:
        /*003c*/ 	.word	0x00000000
        /*0040*/ 	.short	0x0003
        /*0042*/ 	.short	0x0018
        /*0044*/ 	.byte	0x00, 0xf0, 0x21, 0x00


	//----- nvinfo : EIATTR_KPARAM_INFO
	.align		4
.L_33:
        /*0048*/ 	.byte	0x04, 0x17
        /*004a*/ 	.short	(.L_35 - .L_34)
.L_34:
        /*004c*/ 	.word	0x00000000
        /*0050*/ 	.short	0x0002
        /*0052*/ 	.short	0x0010
        /*0054*/ 	.byte	0x00, 0xf0, 0x21, 0x00


	//----- nvinfo : EIATTR_KPARAM_INFO
	.align		4
.L_35:
        /*0058*/ 	.byte	0x04, 0x17
        /*005a*/ 	.short	(.L_37 - .L_36)
.L_36:
        /*005c*/ 	.word	0x00000000
        /*0060*/ 	.short	0x0001
        /*0062*/ 	.short	0x0008
        /*0064*/ 	.byte	0x00, 0xf0, 0x21, 0x00


	//----- nvinfo : EIATTR_KPARAM_INFO
	.align		4
.L_37:
        /*0068*/ 	.byte	0x04, 0x17
        /*006a*/ 	.short	(.L_39 - .L_38)
.L_38:
        /*006c*/ 	.word	0x00000000
        /*0070*/ 	.short	0x0000
        /*0072*/ 	.short	0x0000
        /*0074*/ 	.byte	0x00, 0xf0, 0x21, 0x00


	//----- nvinfo : EIATTR_SPARSE_MMA_MASK
	.align		4
.L_39:
        /*0078*/ 	.byte	0x03, 0x50
        /*007a*/ 	.short	0x8000


	//----- nvinfo : EIATTR_MAXREG_COUNT
	.align		4
        /*007c*/ 	.byte	0x03, 0x1b
        /*007e*/ 	.short	0x00ff


	//----- nvinfo : EIATTR_EXIT_INSTR_OFFSETS
	.align		4
        /*0080*/ 	.byte	0x04, 0x1c
        /*0082*/ 	.short	(.L_41 - .L_40)


	//   ....[0]....
.L_40:
        /*0084*/ 	.word	0x000081c0


	//   ....[1]....
        /*0088*/ 	.word	0x00008270


	//----- nvinfo : EIATTR_MAX_THREADS
	.align		4
.L_41:
        /*008c*/ 	.byte	0x04, 0x05
        /*008e*/ 	.short	(.L_43 - .L_42)
.L_42:
        /*0090*/ 	.word	0x00000080
        /*0094*/ 	.word	0x00000001
        /*0098*/ 	.word	0x00000001


	//----- nvinfo : EIATTR_CRS_STACK_SIZE
	.align		4
.L_43:
        /*009c*/ 	.byte	0x04, 0x1e
        /*009e*/ 	.short	(.L_45 - .L_44)
.L_44:
        /*00a0*/ 	.word	0x00000000


	//----- nvinfo : EIATTR_CBANK_PARAM_SIZE
	.align		4
.L_45:
        /*00a4*/ 	.byte	0x03, 0x19
        /*00a6*/ 	.short	0x002c


	//----- nvinfo : EIATTR_PARAM_CBANK
	.align		4
        /*00a8*/ 	.byte	0x04, 0x0a
        /*00aa*/ 	.short	(.L_47 - .L_46)
	.align		4
.L_46:
        /*00ac*/ 	.word	index@(.nv.constant0.triton_)
        /*00b0*/ 	.short	0x0210
        /*00b2*/ 	.short	0x002c


	//----- nvinfo : EIATTR_SW_WAR
	.align		4
.L_47:
        /*00b4*/ 	.byte	0x04, 0x36
        /*00b6*/ 	.short	(.L_49 - .L_48)
.L_48:
        /*00b8*/ 	.word	0x00000008
.L_49:


//--------------------- .nv.callgraph             --------------------------
	.section	.nv.callgraph,"",@"SHT_CUDA_CALLGRAPH"
	.align	4
	.sectionentsize	8
	.align		4
        /*0000*/ 	.word	0x00000000
	.align		4
        /*0004*/ 	.word	0xffffffff
	.align		4
        /*0008*/ 	.word	0x00000000
	.align		4
        /*000c*/ 	.word	0xfffffffe
	.align		4
        /*0010*/ 	.word	0x00000000
	.align		4
        /*0014*/ 	.word	0xfffffffd
	.align		4
        /*0018*/ 	.word	0x00000000
	.align		4
        /*001c*/ 	.word	0xfffffffc


//--------------------- .nv.constant4             --------------------------
	.section	.nv.constant4,"a",@progbits
	.align	8
	.align		8
.nv.constant4:
        /*0000*/ 	.dword	_$_str
	.align		8
        /*0008*/ 	.dword	_$_str_$_1
	.align		8
        /*0010*/ 	.dword	__cudart_i2opi_d
	.align		8
        /*0018*/ 	.dword	__cudart_sin_cos_coeffs


//--------------------- .text.triton_             --------------------------
	.section	.text.triton_,"ax",@progbits
	.align	128
        .global         triton_
        .type           triton_,@function
        .size           triton_,(.L_x_162 - triton_)
        .other          triton_,@"STO_CUDA_ENTRY STV_DEFAULT"
triton_:
.text.triton_:
[----:B------:R-:W0:Y:S01]  /*0000*/  LDC R1, c[0x0][0x28] ;  /* 0x00000a00ff017b82 */ /* 0x000e220000000800 */
[----:B------:R-:W1:Y:S07]  /*0010*/  S2R R11, SR_TID.X ;  /* 0x00000000000b7919 */ /* 0x000e6e0000002100 */
[----:B------:R-:W2:Y:S01]  /*0020*/  LDC.64 R4, c[0x0][0x210] ;  /* 0x00008400ff047b82 */ /* 0x000ea20000000a00 */
[----:B------:R-:W-:Y:S01]  /*0030*/  ULDC UR5, c[0x0][0x230] ;  /* 0x00008c0000057ab9 */ /* 0x000fe20000000800 */
[----:B------:R-:W-:Y:S01]  /*0040*/  ULDC UR4, c[0x0][0x238] ;  /* 0x00008e0000047ab9 */ /* 0x000fe20000000800 */
[----:B------:R-:W3:Y:S01]  /*0050*/  S2R R6, SR_CTAID.X ;  /* 0x0000000000067919 */ /* 0x000ee20000002500 */
[----:B------:R-:W-:Y:S01]  /*0060*/  PRMT R41, RZ, 0x7610, R41 ;  /* 0x00007610ff297816 */ /* 0x000fe20000000029 */
[----:B------:R-:W-:Y:S01]  /*0070*/  ULDC.64 UR6, c[0x0][0x208] ;  /* 0x0000820000067ab9 */ /* 0x000fe20000000a00 */
[----:B------:R-:W-:Y:S01]  /*0080*/  PRMT R54, RZ, 0x7610, R54 ;  /* 0x00007610ff367816 */ /* 0x000fe20000000036 */
[----:B0-----:R-:W-:Y:S01]  /*0090*/  VIADD R1, R1, 0xffffffd0 ;  /* 0xffffffd001017836 */ /* 0x001fe20000000000 */
[----:B------:R-:W-:-:S02]  /*00a0*/  PRMT R14, RZ, 0x7610, R14 ;  /* 0x00007610ff0e7816 */ /* 0x000fc4000000000e */
[----:B------:R-:W-:Y:S01]  /*00b0*/  PRMT R16, RZ, 0x7610, R16 ;  /* 0x00007610ff107816 */ /* 0x000fe20000000010 */
[----:B-1----:R-:W-:Y:S02]  /*00c0*/  IMAD.SHL.U32 R11, R11, 0x4, RZ ;  /* 0x000000040b0b7824 */ /* 0x002fe400078e00ff */
[----:B---3--:R-:W-:-:S05]  /*00d0*/  IMAD.SHL.U32 R0, R6, 0x400, RZ ;  /* 0x0000040006007824 */ /* 0x008fca00078e00ff */
[----:B------:R-:W-:-:S04]  /*00e0*/  LOP3.LUT R9, R0, 0x1fc, R11, 0xf8, !PT ;  /* 0x000001fc00097812 */ /* 0x000fc800078ef80b */
[----:B------:R-:W-:-:S04]  /*00f0*/  SHF.R.S32.HI R2, RZ, 0x1f, R9 ;  /* 0x0000001fff027819 */ /* 0x000fc80000011409 */
[----:B------:R-:W-:-:S04]  /*0100*/  LEA.HI R12, R2, R9, RZ, 0x4 ;  /* 0x00000009020c7211 */ /* 0x000fc800078f20ff */
[----:B------:R-:W-:-:S04]  /*0110*/  SHF.R.S32.HI R177, RZ, 0x4, R12 ;  /* 0x00000004ffb17819 */ /* 0x000fc8000001140c */
[C---:B------:R-:W-:Y:S01]  /*0120*/  ISETP.GE.AND P2, PT, R177.reuse, UR5, PT ;  /* 0x00000005b1007c0c */ /* 0x040fe2000bf46270 */
[----:B------:R-:W-:-:S03]  /*0130*/  IMAD R3, R177, 0x3, RZ ;  /* 0x00000003b1037824 */ /* 0x000fc600078e02ff */
[----:B------:R-:W-:Y:S01]  /*0140*/  ISETP.LT.AND P0, PT, R9, UR4, !P2 ;  /* 0x0000000409007c0c */ /* 0x000fe2000d701270 */
[----:B--2---:R-:W-:-:S12]  /*0150*/  IMAD.WIDE R2, R3, 0x2, R4 ;  /* 0x0000000203027825 */ /* 0x004fd800078e0204 */
[----:B------:R-:W2:Y:S04]  /*0160*/  @P0 LDG.E.EL.U16 R41, desc[UR6][R2.64] ;  /* 0x0000000602290981 */ /* 0x000ea8000c2e1500 */
[----:B------:R-:W3:Y:S04]  /*0170*/  @P0 LDG.E.EL.U16 R54, desc[UR6][R2.64] ;  /* 0x0000000602360981 */ /* 0x000ee8000c2e1500 */
[----:B------:R-:W4:Y:S04]  /*0180*/  @P0 LDG.E.EL.U16 R14, desc[UR6][R2.64] ;  /* 0x00000006020e0981 */ /* 0x000f28000c2e1500 */
[----:B------:R0:W5:Y:S01]  /*0190*/  @P0 LDG.E.EL.U16 R16, desc[UR6][R2.64] ;  /* 0x0000000602100981 */ /* 0x000162000c2e1500 */
[----:B------:R-:W-:-:S02]  /*01a0*/  SHF.R.S32.HI R13, RZ, 0x15, R6 ;  /* 0x00000015ff0d7819 */ /* 0x000fc40000011406 */
[----:B------:R-:W-:Y:S01]  /*01b0*/  LOP3.LUT R8, R9, 0x200, RZ, 0xfc, !PT ;  /* 0x0000020009087812 */ /* 0x000fe200078efcff */
[----:B------:R-:W1:Y:S01]  /*01c0*/  LDC.64 R6, c[0x0][0x218] ;  /* 0x00008600ff067b82 */ /* 0x000e620000000a00 */
[----:B------:R-:W-:Y:S02]  /*01d0*/  SGXT R13, R13, 0x1 ;  /* 0x000000010d0d781a */ /* 0x000fe40000000200 */
[----:B------:R-:W-:Y:S02]  /*01e0*/  ISETP.GE.AND P3, PT, R9, UR4, PT ;  /* 0x0000000409007c0c */ /* 0x000fe4000bf66270 */
[----:B------:R-:W-:Y:S02]  /*01f0*/  LEA.HI R10, R13, R8, RZ, 0x4 ;  /* 0x000000080d0a7211 */ /* 0x000fe400078f20ff */
[----:B------:R-:W-:Y:S02]  /*0200*/  ISETP.GE.AND P4, PT, R8, UR4, PT ;  /* 0x0000000408007c0c */ /* 0x000fe4000bf86270 */
[----:B------:R-:W-:-:S02]  /*0210*/  SHF.R.S32.HI R10, RZ, 0x4, R10 ;  /* 0x00000004ff0a7819 */ /* 0x000fc4000001140a */
[----:B------:R-:W-:Y:S02]  /*0220*/  P2R R196, PR, RZ, 0x8 ;  /* 0x00000008ffc47803 */ /* 0x000fe40000000000 */
[C---:B------:R-:W-:Y:S01]  /*0230*/  ISETP.GE.AND P1, PT, R10.reuse, UR5, PT ;  /* 0x000000050a007c0c */ /* 0x040fe2000bf26270 */
[----:B------:R-:W-:Y:S01]  /*0240*/  IMAD R15, R10, 0x3, RZ ;  /* 0x000000030a0f7824 */ /* 0x000fe200078e02ff */
[----:B------:R-:W-:Y:S02]  /*0250*/  ISETP.GE.AND P3, PT, R177, UR5, !P3 ;  /* 0x00000005b1007c0c */ /* 0x000fe4000df66270 */
[----:B------:R-:W-:Y:S01]  /*0260*/  P2R R36, PR, RZ, 0x2 ;  /* 0x00000002ff247803 */ /* 0x000fe20000000000 */
[----:B0-----:R-:W-:Y:S01]  /*0270*/  IMAD.WIDE R2, R15, 0x2, R4 ;  /* 0x000000020f027825 */ /* 0x001fe200078e0204 */
[----:B------:R-:W-:Y:S01]  /*0280*/  ISETP.LT.AND P1, PT, R8, UR4, !P1 ;  /* 0x0000000408007c0c */ /* 0x000fe2000cf21270 */
[----:B------:R-:W-:Y:S01]  /*0290*/  ULDC UR4, c[0x0][0x234] ;  /* 0x00008d0000047ab9 */ /* 0x000fe20000000800 */
[----:B------:R-:W-:Y:S01]  /*02a0*/  PRMT R35, RZ, 0x7610, R35 ;  /* 0x00007610ff237816 */ /* 0x000fe20000000023 */
[----:B------:R-:W-:Y:S01]  /*02b0*/  VIADD R4, R177, -UR5 ;  /* 0x80000005b1047c36 */ /* 0x000fe20008000000 */
[----:B------:R-:W-:Y:S01]  /*02c0*/  PRMT R37, RZ, 0x7610, R37 ;  /* 0x00007610ff257816 */ /* 0x000fe20000000025 */
[----:B------:R-:W-:Y:S01]  /*02d0*/  VIADD R19, R10, -UR5 ;  /* 0x800000050a137c36 */ /* 0x000fe20008000000 */
[----:B------:R-:W-:Y:S01]  /*02e0*/  PRMT R17, RZ, 0x7610, R17 ;  /* 0x00007610ff117816 */ /* 0x000fe20000000011 */
[----:B------:R-:W-:Y:S01]  /*02f0*/  IMAD R5, R4, 0x3, RZ ;  /* 0x0000000304057824 */ /* 0x000fe200078e02ff */
[----:B------:R-:W-:Y:S01]  /*0300*/  PRMT R18, RZ, 0x7610, R18 ;  /* 0x00007610ff127816 */ /* 0x000fe20000000012 */
[----:B------:R-:W-:Y:S01]  /*0310*/  IMAD R19, R19, 0x3, RZ ;  /* 0x0000000313137824 */ /* 0x000fe200078e02ff */
[----:B------:R-:W-:Y:S01]  /*0320*/  PRMT R57, RZ, 0x7610, R57 ;  /* 0x00007610ff397816 */ /* 0x000fe20000000039 */
[----:B-1----:R-:W-:Y:S01]  /*0330*/  IMAD.WIDE R4, R5, 0x2, R6 ;  /* 0x0000000205047825 */ /* 0x002fe200078e0206 */
[----:B------:R-:W-:Y:S01]  /*0340*/  PRMT R56, RZ, 0x7610, R56 ;  /* 0x00007610ff387816 */ /* 0x000fe20000000038 */
[----:B------:R-:W5:Y:S01]  /*0350*/  @P1 LDG.E.EL.U16 R35, desc[UR6][R2.64] ;  /* 0x0000000602231981 */ /* 0x000f62000c2e1500 */
[----:B------:R-:W-:Y:S01]  /*0360*/  PRMT R55, RZ, 0x7610, R55 ;  /* 0x00007610ff377816 */ /* 0x000fe20000000037 */
[----:B------:R-:W-:Y:S01]  /*0370*/  IMAD.WIDE R6, R19, 0x2, R6 ;  /* 0x0000000213067825 */ /* 0x000fe200078e0206 */
[----:B------:R-:W-:Y:S01]  /*0380*/  PRMT R20, RZ, 0x7610, R20 ;  /* 0x00007610ff147816 */ /* 0x000fe20000000014 */
[----:B------:R-:W5:Y:S01]  /*0390*/  @P1 LDG.E.EL.U16 R37, desc[UR6][R2.64] ;  /* 0x0000000602251981 */ /* 0x000f62000c2e1500 */
[----:B------:R-:W-:-:S02]  /*03a0*/  PRMT R19, RZ, 0x7610, R19 ;  /* 0x00007610ff137816 */ /* 0x000fc40000000013 */
[----:B------:R-:W-:Y:S01]  /*03b0*/  PRMT R40, RZ, 0x7610, R40 ;  /* 0x00007610ff287816 */ /* 0x000fe20000000028 */
[----:B------:R-:W5:Y:S01]  /*03c0*/  @P1 LDG.E.EL.U16 R17, desc[UR6][R2.64] ;  /* 0x0000000602111981 */ /* 0x000f62000c2e1500 */
[----:B------:R-:W-:Y:S02]  /*03d0*/  PRMT R34, RZ, 0x7610, R34 ;  /* 0x00007610ff227816 */ /* 0x000fe40000000022 */
[----:B------:R-:W-:Y:S01]  /*03e0*/  PRMT R21, RZ, 0x7610, R21 ;  /* 0x00007610ff157816 */ /* 0x000fe20000000015 */
[----:B------:R-:W5:Y:S01]  /*03f0*/  @P1 LDG.E.EL.U16 R18, desc[UR6][R2.64] ;  /* 0x0000000602121981 */ /* 0x000f62000c2e1500 */
[----:B------:R-:W-:Y:S02]  /*0400*/  LOP3.LUT R12, R12, 0xfffffff0, RZ, 0xc0, !PT ;  /* 0xfffffff00c0c7812 */ /* 0x000fe400078ec0ff */
[----:B------:R-:W-:Y:S01]  /*0410*/  LOP3.LUT R0, R0, 0xc, R11, 0xf8, !PT ;  /* 0x0000000c00007812 */ /* 0x000fe200078ef80b */
[----:B------:R-:W5:Y:S01]  /*0420*/  @P3 LDG.E.EL.U16 R57, desc[UR6][R4.64] ;  /* 0x0000000604393981 */ /* 0x000f62000c2e1500 */
[----:B------:R-:W-:-:S03]  /*0430*/  P2R R195, PR, RZ, 0x10 ;  /* 0x00000010ffc37803 */ /* 0x000fc60000000000 */
[----:B------:R-:W5:Y:S04]  /*0440*/  @P3 LDG.E.EL.U16 R56, desc[UR6][R4.64] ;  /* 0x0000000604383981 */ /* 0x000f68000c2e1500 */
[----:B------:R-:W5:Y:S04]  /*0450*/  @P3 LDG.E.EL.U16 R55, desc[UR6][R4.64] ;  /* 0x0000000604373981 */ /* 0x000f68000c2e1500 */
[----:B------:R0:W5:Y:S01]  /*0460*/  @P3 LDG.E.EL.U16 R20, desc[UR6][R4.64] ;  /* 0x0000000604143981 */ /* 0x000162000c2e1500 */
[----:B--2---:R-:W-:Y:S02]  /*0470*/  SEL R41, R41, RZ, P0 ;  /* 0x000000ff29297207 */ /* 0x004fe40000000000 */
[----:B---3--:R-:W-:-:S02]  /*0480*/  SEL R54, R54, RZ, P0 ;  /* 0x000000ff36367207 */ /* 0x008fc40000000000 */
[----:B----4-:R-:W-:Y:S02]  /*0490*/  SEL R15, R14, RZ, P0 ;  /* 0x000000ff0e0f7207 */ /* 0x010fe40000000000 */
[----:B-----5:R-:W-:Y:S02]  /*04a0*/  SEL R8, R16, RZ, P0 ;  /* 0x000000ff10087207 */ /* 0x020fe40000000000 */
[----:B------:R-:W-:-:S13]  /*04b0*/  ISETP.GE.AND P0, PT, R10, UR5, !P4 ;  /* 0x000000050a007c0c */ /* 0x000fda000e706270 */
[----:B------:R-:W2:Y:S04]  /*04c0*/  @P0 LDG.E.EL.U16 R19, desc[UR6][R6.64] ;  /* 0x0000000606130981 */ /* 0x000ea8000c2e1500 */
[----:B------:R-:W3:Y:S04]  /*04d0*/  @P0 LDG.E.EL.U16 R40, desc[UR6][R6.64] ;  /* 0x0000000606280981 */ /* 0x000ee8000c2e1500 */
[----:B------:R-:W4:Y:S04]  /*04e0*/  @P0 LDG.E.EL.U16 R34, desc[UR6][R6.64] ;  /* 0x0000000606220981 */ /* 0x000f28000c2e1500 */
[----:B------:R1:W5:Y:S01]  /*04f0*/  @P0 LDG.E.EL.U16 R21, desc[UR6][R6.64] ;  /* 0x0000000606150981 */ /* 0x000362000c2e1500 */
[----:B------:R-:W-:-:S05]  /*0500*/  IMAD.IADD R9, R9, 0x1, -R12 ;  /* 0x0000000109097824 */ /* 0x000fca00078e0a0c */
[----:B0-----:R-:W-:Y:S01]  /*0510*/  PRMT R4, R9, 0x8880, RZ ;  /* 0x0000888009047816 */ /* 0x001fe200000000ff */
[----:B------:R-:W0:Y:S03]  /*0520*/  I2F.F64 R2, UR4 ;  /* 0x0000000400027d12 */ /* 0x000e260008201c00 */
[----:B------:R-:W-:-:S04]  /*0530*/  SHF.R.S32.HI R4, RZ, 0x1, R4 ;  /* 0x00000001ff047819 */ /* 0x000fc80000011404 */
[----:B------:R-:W-:Y:S02]  /*0540*/  PRMT R30, R4, 0x9910, RZ ;  /* 0x00009910041e7816 */ /* 0x000fe400000000ff */
[----:B-1----:R-:W-:-:S03]  /*0550*/  LOP3.LUT R6, R0, 0x1, RZ, 0xfc, !PT ;  /* 0x0000000100067812 */ /* 0x002fc600078efcff */
[----:B------:R-:W-:Y:S01]  /*0560*/  IMAD.SHL.U32 R30, R30, 0x2, RZ ;  /* 0x000000021e1e7824 */ /* 0x000fe200078e00ff */
[----:B------:R-:W-:Y:S01]  /*0570*/  LEA.HI R11, R13, R6, RZ, 0x4 ;  /* 0x000000060d0b7211 */ /* 0x000fe200078f20ff */
[----:B0-----:R-:W-:-:S04]  /*0580*/  DADD R4, -RZ, |R2| ;  /* 0x00000000ff047229 */ /* 0x001fc80000000502 */
[----:B------:R-:W0:Y:S01]  /*0590*/  I2F.F64 R30, R30 ;  /* 0x0000001e001e7312 */ /* 0x000e220000201c00 */
[----:B------:R-:W-:Y:S02]  /*05a0*/  LOP3.LUT R11, R11, 0xfc10, RZ, 0xc0, !PT ;  /* 0x0000fc100b0b7812 */ /* 0x000fe400078ec0ff */
[C---:B------:R-:W-:Y:S02]  /*05b0*/  LOP3.LUT R7, R0.reuse, 0x3, RZ, 0xfc, !PT ;  /* 0x0000000300077812 */ /* 0x040fe400078efcff */
[----:B------:R-:W-:Y:S01]  /*05c0*/  LOP3.LUT R0, R0, 0x2, RZ, 0xfc, !PT ;  /* 0x0000000200007812 */ /* 0x000fe200078efcff */
[----:B------:R-:W-:Y:S01]  /*05d0*/  IMAD.IADD R11, R6, 0x1, -R11 ;  /* 0x00000001060b7824 */ /* 0x000fe200078e0a0b */
[C---:B------:R-:W-:Y:S01]  /*05e0*/  LEA.HI R12, R13.reuse, R7, RZ, 0x4 ;  /* 0x000000070d0c7211 */ /* 0x040fe200078f20ff */
[----:B------:R-:W-:Y:S01]  /*05f0*/  IMAD.MOV.U32 R38, RZ, RZ, R4 ;  /* 0x000000ffff267224 */ /* 0x000fe200078e0004 */
[----:B------:R-:W-:Y:S02]  /*0600*/  LEA.HI R13, R13, R0, RZ, 0x4 ;  /* 0x000000000d0d7211 */ /* 0x000fe400078f20ff */
[----:B------:R-:W-:-:S02]  /*0610*/  LOP3.LUT R4, R11, 0x80, RZ, 0xc0, !PT ;  /* 0x000000800b047812 */ /* 0x000fc400078ec0ff */
[----:B------:R-:W-:Y:S01]  /*0620*/  LOP3.LUT R13, R13, 0x10, RZ, 0xc0, !PT ;  /* 0x000000100d0d7812 */ /* 0x000fe200078ec0ff */
[----:B0-----:R-:W-:Y:S01]  /*0630*/  DMUL R30, R30, 0.0625 ;  /* 0x3fb000001e1e7828 */ /* 0x001fe20000000000 */
[----:B------:R-:W-:-:S03]  /*0640*/  LEA.HI R4, R4, R11, RZ, 0x19 ;  /* 0x0000000b04047211 */ /* 0x000fc600078fc8ff */
[----:B------:R-:W-:Y:S01]  /*0650*/  IMAD.IADD R13, R0, 0x1, -R13 ;  /* 0x00000001000d7824 */ /* 0x000fe200078e0a0d */
[----:B------:R-:W-:-:S04]  /*0660*/  PRMT R0, R4, 0x8880, RZ ;  /* 0x0000888004007816 */ /* 0x000fc800000000ff */
[----:B------:R-:W-:Y:S02]  /*0670*/  SHF.R.S32.HI R0, RZ, 0x1, R0 ;  /* 0x00000001ff007819 */ /* 0x000fe40000011400 */
[----:B------:R-:W-:Y:S02]  /*0680*/  SHF.R.U32.HI R4, RZ, 0x14, R31 ;  /* 0x00000014ff047819 */ /* 0x000fe4000001161f */
[----:B------:R-:W-:Y:S02]  /*0690*/  PRMT R32, R0, 0x9910, RZ ;  /* 0x0000991000207816 */ /* 0x000fe400000000ff */
[----:B------:R-:W-:Y:S02]  /*06a0*/  SGXT.U32 R4, R4, 0xb ;  /* 0x0000000b0404781a */ /* 0x000fe40000000000 */
[----:B------:R-:W-:Y:S01]  /*06b0*/  LOP3.LUT R12, R12, 0xfc10, RZ, 0xc0, !PT ;  /* 0x0000fc100c0c7812 */ /* 0x000fe200078ec0ff */
[----:B------:R-:W-:Y:S02]  /*06c0*/  IMAD.SHL.U32 R32, R32, 0x2, RZ ;  /* 0x0000000220207824 */ /* 0x000fe400078e00ff */
[----:B------:R-:W-:-:S02]  /*06d0*/  VIADD R61, R4, 0xfffffc0c ;  /* 0xfffffc0c043d7836 */ /* 0x000fc40000000000 */
[----:B------:R-:W-:Y:S02]  /*06e0*/  IMAD.IADD R12, R7, 0x1, -R12 ;  /* 0x00000001070c7824 */ /* 0x000fe400078e0a0c */
[----:B------:R-:W0:Y:S01]  /*06f0*/  I2F.F64 R32, R32 ;  /* 0x0000002000207312 */ /* 0x000e220000201c00 */
[-C--:B------:R-:W-:Y:S02]  /*0700*/  SHF.L.U32 R94, R30, R61.reuse, RZ ;  /* 0x0000003d1e5e7219 */ /* 0x080fe400000006ff */
[----:B------:R-:W-:Y:S02]  /*0710*/  LOP3.LUT R7, R12, 0x80, RZ, 0xc0, !PT ;  /* 0x000000800c077812 */ /* 0x000fe400078ec0ff */
[----:B------:R-:W-:Y:S01]  /*0720*/  PRMT R13, R13, 0x8880, RZ ;  /* 0x000088800d0d7816 */ /* 0x000fe200000000ff */
[----:B------:R-:W-:Y:S01]  /*0730*/  ULDC UR4, c[0x0][0x20] ;  /* 0x0000080000047ab9 */ /* 0x000fe20000000800 */
[----:B------:R-:W-:Y:S02]  /*0740*/  SHF.L.U64.HI R61, R30, R61, R31 ;  /* 0x0000003d1e3d7219 */ /* 0x000fe4000001021f */
[----:B------:R-:W-:-:S02]  /*0750*/  ISETP.NE.U32.AND P4, PT, R94, RZ, PT ;  /* 0x000000ff5e00720c */ /* 0x000fc40003f85070 */
[----:B------:R-:W-:Y:S02]  /*0760*/  LEA.HI R16, R7, R12, RZ, 0x19 ;  /* 0x0000000c07107211 */ /* 0x000fe400078fc8ff */
[----:B------:R-:W-:Y:S02]  /*0770*/  SEL R35, R35, RZ, P1 ;  /* 0x000000ff23237207 */ /* 0x000fe40000800000 */
[----:B------:R-:W-:Y:S02]  /*0780*/  SEL R37, R37, RZ, P1 ;  /* 0x000000ff25257207 */ /* 0x000fe40000800000 */
[----:B------:R-:W-:Y:S01]  /*0790*/  SEL R6, R17, RZ, P1 ;  /* 0x000000ff11067207 */ /* 0x000fe20000800000 */
[----:B------:R-:W-:Y:S01]  /*07a0*/  IMAD.MOV.U32 R17, RZ, RZ, R13 ;  /* 0x000000ffff117224 */ /* 0x000fe200078e000d */
[----:B------:R-:W-:Y:S02]  /*07b0*/  SEL R12, R18, RZ, P1 ;  /* 0x000000ff120c7207 */ /* 0x000fe40000800000 */
[----:B------:R-:W-:-:S02]  /*07c0*/  IADD3 R14, P1, R1, UR4, RZ ;  /* 0x00000004010e7c10 */ /* 0x000fc4000ff3e0ff */
[----:B------:R-:W-:Y:S01]  /*07d0*/  ISETP.NE.AND.EX P4, PT, R61, -0x80000000, PT, P4 ;  /* 0x800000003d00780c */ /* 0x000fe20003f85340 */
[----:B------:R-:W-:Y:S01]  /*07e0*/  ULDC UR5, c[0x0][0x24] ;  /* 0x0000090000057ab9 */ /* 0x000fe20000000800 */
[----:B------:R-:W-:Y:S01]  /*07f0*/  BSSY B0, `(.L_x_0) ;  /* 0x0000011000007945 */ /* 0x000fe20003800000 */
[----:B------:R-:W-:Y:S01]  /*0800*/  IMAD.MOV.U32 R39, RZ, RZ, R5 ;  /* 0x000000ffff277224 */ /* 0x000fe200078e0005 */
[----:B------:R-:W-:Y:S01]  /*0810*/  SEL R57, R57, RZ, P3 ;  /* 0x000000ff39397207 */ /* 0x000fe20001800000 */
[----:B------:R-:W-:Y:S01]  /*0820*/  IMAD.X R13, RZ, RZ, UR5, P1 ;  /* 0x00000005ff0d7e24 */ /* 0x000fe200088e06ff */
[----:B------:R-:W-:Y:S01]  /*0830*/  SEL R56, R56, RZ, P3 ;  /* 0x000000ff38387207 */ /* 0x000fe20001800000 */
[----:B------:R-:W-:Y:S01]  /*0840*/  IMAD.MOV.U32 R65, RZ, RZ, R30 ;  /* 0x000000ffff417224 */ /* 0x000fe200078e001e */
[----:B------:R-:W-:Y:S01]  /*0850*/  SEL R55, R55, RZ, P3 ;  /* 0x000000ff37377207 */ /* 0x000fe20001800000 */
[----:B------:R-:W-:Y:S01]  /*0860*/  IMAD.MOV.U32 R68, RZ, RZ, R31 ;  /* 0x000000ffff447224 */ /* 0x000fe200078e001f */
[----:B------:R-:W-:-:S02]  /*0870*/  SEL R11, R20, RZ, P3 ;  /* 0x000000ff140b7207 */ /* 0x000fc40001800000 */
[----:B------:R-:W-:Y:S02]  /*0880*/  SHF.R.S32.HI R17, RZ, 0x1, R17 ;  /* 0x00000001ff117819 */ /* 0x000fe40000011411 */
[----:B------:R-:W-:Y:S02]  /*0890*/  PLOP3.LUT P4, PT, P4, PT, PT, 0x8, 0x0 ;  /* 0x000000000000781c */ /* 0x000fe4000278e170 */
[----:B------:R-:W-:Y:S02]  /*08a0*/  MOV R58, 0x900 ;  /* 0x00000900003a7802 */ /* 0x000fe40000000f00 */
[----:B--2---:R-:W-:Y:S02]  /*08b0*/  SEL R7, R19, RZ, P0 ;  /* 0x000000ff13077207 */ /* 0x004fe40000000000 */
[----:B---3--:R-:W-:Y:S02]  /*08c0*/  SEL R40, R40, RZ, P0 ;  /* 0x000000ff28287207 */ /* 0x008fe40000000000 */
[----:B----4-:R-:W-:-:S02]  /*08d0*/  SEL R34, R34, RZ, P0 ;  /* 0x000000ff22227207 */ /* 0x010fc40000000000 */
[----:B0----5:R-:W-:-:S07]  /*08e0*/  SEL R0, R21, RZ, P0 ;  /* 0x000000ff15007207 */ /* 0x021fce0000000000 */
[----:B------:R-:W-:Y:S05]  /*08f0*/  CALL.REL.NOINC `($triton_$__internal_accurate_pow) ;  /* 0x0000007c00e47944 */ /* 0x000fea0003c00000 */
[----:B------:R-:W-:Y:S05]  /*0900*/  BSYNC B0 ;  /* 0x0000000000007941 */ /* 0x000fea0003800000 */
.L_x_0:
[----:B------:R-:W0:Y:S01]  /*0910*/  LDC R88, c[0x0][0x234] ;  /* 0x00008d00ff587b82 */ /* 0x000e220000000800 */
[----:B------:R1:W1:Y:S01]  /*0920*/  FRND.F64.TRUNC R46, R30 ;  /* 0x0000001e002e7313 */ /* 0x000262000030d800 */
[----:B------:R-:W-:Y:S01]  /*0930*/  ISETP.GE.AND P1, PT, R3, RZ, PT ;  /* 0x000000ff0300720c */ /* 0x000fe20003f26270 */
[----:B------:R-:W-:Y:S02]  /*0940*/  IMAD.MOV.U32 R18, RZ, RZ, R64 ;  /* 0x000000ffff127224 */ /* 0x000fe400078e0040 */
[----:B------:R-:W-:Y:S01]  /*0950*/  IMAD.MOV.U32 R19, RZ, RZ, R68 ;  /* 0x000000ffff137224 */ /* 0x000fe200078e0044 */
[----:B0-----:R-:W-:-:S04]  /*0960*/  ISETP.NE.AND P0, PT, R88, RZ, PT ;  /* 0x000000ff5800720c */ /* 0x001fc80003f05270 */
[----:B------:R-:W-:-:S09]  /*0970*/  P2R R4, PR, RZ, 0x1 ;  /* 0x00000001ff047803 */ /* 0x000fd20000000000 */
[----:B-1----:R-:W-:Y:S05]  /*0980*/  @P0 BRA `(.L_x_1) ;  /* 0x0000000000200947 */ /* 0x002fea0003800000 */
[----:B------:R-:W-:Y:S01]  /*0990*/  ISETP.NE.U32.AND P0, PT, R94, RZ, PT ;  /* 0x000000ff5e00720c */ /* 0x000fe20003f05070 */
[----:B------:R-:W-:-:S03]  /*09a0*/  IMAD.MOV.U32 R18, RZ, RZ, RZ ;  /* 0x000000ffff127224 */ /* 0x000fc600078e00ff */
[----:B------:R-:W-:-:S13]  /*09b0*/  ISETP.NE.AND.EX P0, PT, R61, -0x80000000, PT, P0 ;  /* 0x800000003d00780c */ /* 0x000fda0003f05300 */
[----:B------:R-:W-:Y:S01]  /*09c0*/  DSETP.NEU.AND P3, PT, |R30|, 0.5, !P0 ;  /* 0x3fe000001e00742a */ /* 0x000fe2000476d200 */
[----:B------:R-:W-:-:S05]  /*09d0*/  ISETP.GE.AND P0, PT, R31, RZ, PT ;  /* 0x000000ff1f00720c */ /* 0x000fca0003f06270 */
[----:B------:R-:W-:-:S08]  /*09e0*/  SEL R19, R3, RZ, P3 ;  /* 0x000000ff03137207 */ /* 0x000fd00001800000 */
[----:B------:R-:W-:Y:S01]  /*09f0*/  @!P0 LOP3.LUT R19, R19, 0x7ff00000, RZ, 0xfc, !PT ;  /* 0x7ff0000013138812 */ /* 0x000fe200078efcff */
[----:B------:R-:W-:Y:S06]  /*0a00*/  BRA `(.L_x_2) ;  /* 0x0000000000207947 */ /* 0x000fec0003800000 */
.L_x_1:
[----:B------:R-:W-:Y:S02]  /*0a10*/  ISETP.NE.U32.AND P0, PT, R94, RZ, PT ;  /* 0x000000ff5e00720c */ /* 0x000fe40003f05070 */
[----:B------:R-:W-:Y:S02]  /*0a20*/  LOP3.LUT R4, R19, 0x80000000, RZ, 0x3c, !PT ;  /* 0x8000000013047812 */ /* 0x000fe400078e3cff */
[----:B------:R-:W-:Y:S02]  /*0a30*/  ISETP.NE.AND.EX P0, PT, R61, -0x80000000, PT, P0 ;  /* 0x800000003d00780c */ /* 0x000fe40003f05300 */
[----:B------:R-:W-:Y:S02]  /*0a40*/  PLOP3.LUT P3, PT, P4, PT, PT, 0x80, 0x0 ;  /* 0x000000000000781c */ /* 0x000fe4000276f070 */
[----:B------:R-:W-:-:S03]  /*0a50*/  @!P1 FSEL R19, R4, R19, !P0 ;  /* 0x0000001304139208 */ /* 0x000fc60004000000 */
[----:B------:R-:W-:-:S06]  /*0a60*/  DSETP.NEU.AND P0, PT, R46, R30, PT ;  /* 0x0000001e2e00722a */ /* 0x000fcc0003f0d000 */
[----:B------:R-:W-:Y:S02]  /*0a70*/  @!P1 FSEL R18, R18, RZ, !P0 ;  /* 0x000000ff12129208 */ /* 0x000fe40004000000 */
[----:B------:R-:W-:-:S07]  /*0a80*/  @!P1 FSEL R19, R19, -QNAN , !P0 ;  /* 0xfff8000013139808 */ /* 0x000fce0004000000 */
.L_x_2:
[----:B------:R-:W-:Y:S01]  /*0a90*/  DADD R4, R2, R30 ;  /* 0x0000000002047229 */ /* 0x000fe2000000001e */
[----:B------:R-:W-:Y:S01]  /*0aa0*/  PRMT R44, R17, 0x9910, RZ ;  /* 0x00009910112c7816 */ /* 0x000fe200000000ff */
[----:B------:R-:W-:Y:S01]  /*0ab0*/  BSSY B0, `(.L_x_3) ;  /* 0x000002a000007945 */ /* 0x000fe20003800000 */
[----:B------:R-:W-:Y:S01]  /*0ac0*/  DMUL R32, R32, 0.0625 ;  /* 0x3fb0000020207828 */ /* 0x000fe20000000000 */
[----:B------:R-:W-:Y:S01]  /*0ad0*/  IMAD.MOV.U32 R20, RZ, RZ, R18 ;  /* 0x000000ffff147224 */ /* 0x000fe200078e0012 */
[----:B------:R-:W-:Y:S01]  /*0ae0*/  DSETP.NAN.AND P0, PT, |R2|, |R2|, PT ;  /* 0x400000020200722a */ /* 0x000fe20003f08200 */
[----:B------:R-:W-:Y:S02]  /*0af0*/  IMAD.MOV.U32 R21, RZ, RZ, R19 ;  /* 0x000000ffff157224 */ /* 0x000fe400078e0013 */
[----:B------:R-:W-:Y:S02]  /*0b00*/  IMAD.SHL.U32 R44, R44, 0x2, RZ ;  /* 0x000000022c2c7824 */ /* 0x000fe400078e00ff */
[----:B------:R-:W-:-:S04]  /*0b10*/  LOP3.LUT R96, R5, 0x7ff00000, RZ, 0xc0, !PT ;  /* 0x7ff0000005607812 */ /* 0x000fc800078ec0ff */
[----:B------:R-:W-:-:S04]  /*0b20*/  ISETP.NE.AND P5, PT, R96, 0x7ff00000, PT ;  /* 0x7ff000006000780c */ /* 0x000fc80003fa5270 */
[----:B------:R-:W-:-:S09]  /*0b30*/  P2R R17, PR, RZ, 0x20 ;  /* 0x00000020ff117803 */ /* 0x000fd20000000000 */
[----:B------:R-:W-:Y:S05]  /*0b40*/  @P5 BRA `(.L_x_4) ;  /* 0x0000000000805947 */ /* 0x000fea0003800000 */
[----:B------:R-:W-:Y:S02]  /*0b50*/  IMAD.MOV.U32 R20, RZ, RZ, R4 ;  /* 0x000000ffff147224 */ /* 0x000fe400078e0004 */
[----:B------:R-:W-:Y:S01]  /*0b60*/  IMAD.MOV.U32 R21, RZ, RZ, R5 ;  /* 0x000000ffff157224 */ /* 0x000fe200078e0005 */
[----:B------:R-:W-:Y:S06]  /*0b70*/  @P0 BRA `(.L_x_4) ;  /* 0x0000000000740947 */ /* 0x000fec0003800000 */
[----:B------:R-:W-:Y:S01]  /*0b80*/  DSETP.NAN.AND P5, PT, |R30|, |R30|, PT ;  /* 0x4000001e1e00722a */ /* 0x000fe20003fa8200 */
[----:B------:R-:W-:Y:S02]  /*0b90*/  IMAD.MOV.U32 R20, RZ, RZ, R4 ;  /* 0x000000ffff147224 */ /* 0x000fe400078e0004 */
[----:B------:R-:W-:-:S11]  /*0ba0*/  IMAD.MOV.U32 R21, RZ, RZ, R5 ;  /* 0x000000ffff157224 */ /* 0x000fd600078e0005 */
[----:B------:R-:W-:Y:S05]  /*0bb0*/  @P5 BRA `(.L_x_4) ;  /* 0x0000000000645947 */ /* 0x000fea0003800000 */
[----:B------:R-:W-:Y:S02]  /*0bc0*/  LOP3.LUT R17, R31, 0x7fffffff, RZ, 0xc0, !PT ;  /* 0x7fffffff1f117812 */ /* 0x000fe400078ec0ff */
[----:B------:R-:W-:-:S04]  /*0bd0*/  ISETP.NE.AND P5, PT, R30, RZ, PT ;  /* 0x000000ff1e00720c */ /* 0x000fc80003fa5270 */
[----:B------:R-:W-:-:S13]  /*0be0*/  ISETP.EQ.AND P5, PT, R17, 0x7ff00000, !P5 ;  /* 0x7ff000001100780c */ /* 0x000fda0006fa2270 */
[----:B------:R-:W-:Y:S05]  /*0bf0*/  @!P5 BRA `(.L_x_5) ;  /* 0x000000000020d947 */ /* 0x000fea0003800000 */
[----:B------:R-:W-:-:S06]  /*0c00*/  DSETP.GT.AND P3, PT, |R2|, 1, PT ;  /* 0x3ff000000200742a */ /* 0x000fcc0003f64200 */
[----:B------:R-:W-:Y:S02]  /*0c10*/  SEL R20, RZ, 0x7ff00000, !P3 ;  /* 0x7ff00000ff147807 */ /* 0x000fe40005800000 */
[----:B------:R-:W-:-:S13]  /*0c20*/  ISETP.GE.AND P3, PT, R31, RZ, PT ;  /* 0x000000ff1f00720c */ /* 0x000fda0003f66270 */
[----:B------:R-:W-:Y:S02]  /*0c30*/  @!P3 LOP3.LUT R20, R20, 0x7ff00000, RZ, 0x3c, !PT ;  /* 0x7ff000001414b812 */ /* 0x000fe400078e3cff */
[----:B------:R-:W-:-:S04]  /*0c40*/  ISETP.NE.AND P3, PT, R88, -0x1, PT ;  /* 0xffffffff5800780c */ /* 0x000fc80003f65270 */
[----:B------:R-:W-:Y:S01]  /*0c50*/  SEL R21, R20, 0x3ff00000, P3 ;  /* 0x3ff0000014157807 */ /* 0x000fe20001800000 */
[----:B------:R-:W-:Y:S01]  /*0c60*/  IMAD.MOV.U32 R20, RZ, RZ, RZ ;  /* 0x000000ffff147224 */ /* 0x000fe200078e00ff */
[----:B------:R-:W-:Y:S07]  /*0c70*/  BRA `(.L_x_4) ;  /* 0x0000000000347947 */ /* 0x000fee0003800000 */
.L_x_5:
[----:B------:R-:W-:Y:S01]  /*0c80*/  LOP3.LUT R20, R3, 0x7fffffff, RZ, 0xc0, !PT ;  /* 0x7fffffff03147812 */ /* 0x000fe200078ec0ff */
[----:B------:R-:W-:Y:S01]  /*0c90*/  IMAD.MOV.U32 R21, RZ, RZ, R19 ;  /* 0x000000ffff157224 */ /* 0x000fe200078e0013 */
[----:B------:R-:W-:-:S04]  /*0ca0*/  ISETP.NE.AND P5, PT, R2, RZ, PT ;  /* 0x000000ff0200720c */ /* 0x000fc80003fa5270 */
[----:B------:R-:W-:Y:S01]  /*0cb0*/  ISETP.EQ.AND P5, PT, R20, 0x7ff00000, !P5 ;  /* 0x7ff000001400780c */ /* 0x000fe20006fa2270 */
[----:B------:R-:W-:-:S12]  /*0cc0*/  IMAD.MOV.U32 R20, RZ, RZ, R18 ;  /* 0x000000ffff147224 */ /* 0x000fd800078e0012 */
[----:B------:R-:W-:Y:S05]  /*0cd0*/  @!P5 BRA `(.L_x_4) ;  /* 0x00000000001cd947 */ /* 0x000fea0003800000 */
[----:B------:R-:W-:Y:S01]  /*0ce0*/  ISETP.GE.AND P5, PT, R31, RZ, PT ;  /* 0x000000ff1f00720c */ /* 0x000fe20003fa6270 */
[----:B------:R-:W-:-:S03]  /*0cf0*/  IMAD.MOV.U32 R20, RZ, RZ, RZ ;  /* 0x000000ffff147224 */ /* 0x000fc600078e00ff */
[----:B------:R-:W-:Y:S02]  /*0d00*/  SEL R21, RZ, 0x7ff00000, !P5 ;  /* 0x7ff00000ff157807 */ /* 0x000fe40006800000 */
[----:B------:R-:W-:-:S03]  /*0d10*/  ISETP.NE.AND P5, PT, R17, 0x3fe00000, PT ;  /* 0x3fe000001100780c */ /* 0x000fc60003fa5270 */
[----:B------:R-:W-:-:S05]  /*0d20*/  VIADD R18, R21, 0x80000000 ;  /* 0x8000000015127836 */ /* 0x000fca0000000000 */
[----:B------:R-:W-:-:S04]  /*0d30*/  SEL R18, R18, R21, P5 ;  /* 0x0000001512127207 */ /* 0x000fc80002800000 */
[----:B------:R-:W-:-:S07]  /*0d40*/  @!P1 SEL R21, R18, R21, P3 ;  /* 0x0000001512159207 */ /* 0x000fce0001800000 */
.L_x_4:
[----:B------:R-:W-:Y:S05]  /*0d50*/  BSYNC B0 ;  /* 0x0000000000007941 */ /* 0x000fea0003800000 */
.L_x_3:
[--C-:B------:R-:W-:Y:S01]  /*0d60*/  SHF.R.U32.HI R17, RZ, 0x14, R33.reuse ;  /* 0x00000014ff117819 */ /* 0x100fe20000011621 */
[----:B------:R-:W0:Y:S01]  /*0d70*/  I2F.F64 R44, R44 ;  /* 0x0000002c002c7312 */ /* 0x000e220000201c00 */
[----:B------:R-:W-:Y:S01]  /*0d80*/  DADD R18, -RZ, |R2| ;  /* 0x00000000ff127229 */ /* 0x000fe20000000502 */
[----:B------:R-:W-:Y:S01]  /*0d90*/  PRMT R16, R16, 0x8880, RZ ;  /* 0x0000888010107816 */ /* 0x000fe200000000ff */
[----:B------:R-:W-:Y:S01]  /*0da0*/  BSSY B0, `(.L_x_6) ;  /* 0x000000f000007945 */ /* 0x000fe20003800000 */
[----:B------:R-:W-:Y:S01]  /*0db0*/  SGXT.U32 R17, R17, 0xb ;  /* 0x0000000b1111781a */ /* 0x000fe20000000000 */
[----:B------:R-:W-:Y:S01]  /*0dc0*/  IMAD.MOV.U32 R65, RZ, RZ, R32 ;  /* 0x000000ffff417224 */ /* 0x000fe200078e0020 */
[----:B------:R-:W-:Y:S01]  /*0dd0*/  SHF.R.S32.HI R16, RZ, 0x1, R16 ;  /* 0x00000001ff107819 */ /* 0x000fe20000011410 */
[----:B------:R-:W-:Y:S01]  /*0de0*/  IMAD.MOV.U32 R68, RZ, RZ, R33 ;  /* 0x000000ffff447224 */ /* 0x000fe200078e0021 */
[----:B------:R-:W-:Y:S01]  /*0df0*/  MOV R58, 0xe90 ;  /* 0x00000e90003a7802 */ /* 0x000fe20000000f00 */
[----:B------:R-:W-:-:S02]  /*0e00*/  VIADD R17, R17, 0xfffffc0c ;  /* 0xfffffc0c11117836 */ /* 0x000fc40000000000 */
[----:B------:R-:W-:Y:S02]  /*0e10*/  IMAD.MOV.U32 R38, RZ, RZ, R18 ;  /* 0x000000ffff267224 */ /* 0x000fe400078e0012 */
[----:B------:R-:W-:Y:S01]  /*0e20*/  IMAD.MOV.U32 R39, RZ, RZ, R19 ;  /* 0x000000ffff277224 */ /* 0x000fe200078e0013 */
[CC--:B------:R-:W-:Y:S02]  /*0e30*/  SHF.L.U32 R95, R32.reuse, R17.reuse, RZ ;  /* 0x00000011205f7219 */ /* 0x0c0fe400000006ff */
[----:B------:R-:W-:Y:S02]  /*0e40*/  SHF.L.U64.HI R62, R32, R17, R33 ;  /* 0x00000011203e7219 */ /* 0x000fe40000010221 */
[----:B------:R-:W-:-:S04]  /*0e50*/  ISETP.NE.U32.AND P3, PT, R95, RZ, PT ;  /* 0x000000ff5f00720c */ /* 0x000fc80003f65070 */
[----:B------:R-:W-:-:S04]  /*0e60*/  ISETP.NE.AND.EX P3, PT, R62, -0x80000000, PT, P3 ;  /* 0x800000003e00780c */ /* 0x000fc80003f65330 */
[----:B0-----:R-:W-:-:S13]  /*0e70*/  PLOP3.LUT P5, PT, P3, PT, PT, 0x8, 0x0 ;  /* 0x000000000000781c */ /* 0x001fda0001fae170 */
[----:B------:R-:W-:Y:S05]  /*0e80*/  CALL.REL.NOINC `($triton_$__internal_accurate_pow) ;  /* 0x0000007800807944 */ /* 0x000fea0003c00000 */
[----:B------:R-:W-:Y:S05]  /*0e90*/  BSYNC B0 ;  /* 0x0000000000007941 */ /* 0x000fea0003800000 */
.L_x_6:
[----:B------:R-:W-:Y:S01]  /*0ea0*/  ISETP.NE.AND P3, PT, R88, RZ, PT ;  /* 0x000000ff5800720c */ /* 0x000fe20003f65270 */
[----:B------:R0:W1:Y:S01]  /*0eb0*/  FRND.F64.TRUNC R52, R32 ;  /* 0x0000002000347313 */ /* 0x000062000030d800 */
[----:B------:R-:W-:Y:S02]  /*0ec0*/  IMAD.MOV.U32 R18, RZ, RZ, R64 ;  /* 0x000000ffff127224 */ /* 0x000fe400078e0040 */
[----:B------:R-:W-:-:S09]  /*0ed0*/  IMAD.MOV.U32 R19, RZ, RZ, R68 ;  /* 0x000000ffff137224 */ /* 0x000fd200078e0044 */
[----:B0-----:R-:W-:Y:S05]  /*0ee0*/  @P3 BRA `(.L_x_7) ;  /* 0x0000000000203947 */ /* 0x001fea0003800000 */
[----:B------:R-:W-:Y:S01]  /*0ef0*/  ISETP.NE.U32.AND P3, PT, R95, RZ, PT ;  /* 0x000000ff5f00720c */ /* 0x000fe20003f65070 */
[----:B------:R-:W-:Y:S01]  /*0f00*/  IMAD.MOV.U32 R18, RZ, RZ, RZ ;  /* 0x000000ffff127224 */ /* 0x000fe200078e00ff */
[----:B------:R-:W-:Y:S02]  /*0f10*/  ISETP.GE.AND P6, PT, R33, RZ, PT ;  /* 0x000000ff2100720c */ /* 0x000fe40003fc6270 */
[----:B------:R-:W-:-:S13]  /*0f20*/  ISETP.NE.AND.EX P3, PT, R62, -0x80000000, PT, P3 ;  /* 0x800000003e00780c */ /* 0x000fda0003f65330 */
[----:B------:R-:W-:-:S06]  /*0f30*/  DSETP.NEU.AND P3, PT, |R32|, 0.5, !P3 ;  /* 0x3fe000002000742a */ /* 0x000fcc0005f6d200 */
[----:B------:R-:W-:-:S04]  /*0f40*/  SEL R19, R3, RZ, P3 ;  /* 0x000000ff03137207 */ /* 0x000fc80001800000 */
[----:B------:R-:W-:Y:S01]  /*0f50*/  @!P6 LOP3.LUT R19, R19, 0x7ff00000, RZ, 0xfc, !PT ;  /* 0x7ff000001313e812 */ /* 0x000fe200078efcff */
[----:B------:R-:W-:Y:S06]  /*0f60*/  BRA `(.L_x_8) ;  /* 0x0000000000207947 */ /* 0x000fec0003800000 */
.L_x_7:
[----:B------:R-:W-:Y:S02]  /*0f70*/  ISETP.NE.U32.AND P3, PT, R95, RZ, PT ;  /* 0x000000ff5f00720c */ /* 0x000fe40003f65070 */
[----:B------:R-:W-:Y:S02]  /*0f80*/  LOP3.LUT R17, R19, 0x80000000, RZ, 0x3c, !PT ;  /* 0x8000000013117812 */ /* 0x000fe400078e3cff */
[----:B------:R-:W-:-:S04]  /*0f90*/  ISETP.NE.AND.EX P3, PT, R62, -0x80000000, PT, P3 ;  /* 0x800000003e00780c */ /* 0x000fc80003f65330 */
[----:B------:R-:W-:-:S03]  /*0fa0*/  @!P1 FSEL R19, R17, R19, !P3 ;  /* 0x0000001311139208 */ /* 0x000fc60005800000 */
[----:B-1----:R-:W-:-:S06]  /*0fb0*/  DSETP.NEU.AND P3, PT, R52, R32, PT ;  /* 0x000000203400722a */ /* 0x002fcc0003f6d000 */
[----:B------:R-:W-:Y:S02]  /*0fc0*/  @!P1 FSEL R18, R18, RZ, !P3 ;  /* 0x000000ff12129208 */ /* 0x000fe40005800000 */
[----:B------:R-:W-:Y:S02]  /*0fd0*/  @!P1 FSEL R19, R19, -QNAN , !P3 ;  /* 0xfff8000013139808 */ /* 0x000fe40005800000 */
[----:B------:R-:W-:-:S13]  /*0fe0*/  PLOP3.LUT P3, PT, P5, PT, PT, 0x80, 0x0 ;  /* 0x000000000000781c */ /* 0x000fda0002f6f070 */
.L_x_8:
[----:B------:R-:W-:Y:S01]  /*0ff0*/  DADD R50, R2, R32 ;  /* 0x0000000002327229 */ /* 0x000fe20000000020 */
[----:B------:R-:W-:Y:S01]  /*1000*/  PRMT R16, R16, 0x9910, RZ ;  /* 0x0000991010107816 */ /* 0x000fe200000000ff */
[----:B------:R-:W-:Y:S01]  /*1010*/  BSSY B0, `(.L_x_9) ;  /* 0x000002a000007945 */ /* 0x000fe20003800000 */
[----:B------:R-:W-:Y:S01]  /*1020*/  DMUL R44, R44, 0.0625 ;  /* 0x3fb000002c2c7828 */ /* 0x000fe20000000000 */
[----:B------:R-:W-:Y:S02]  /*1030*/  IMAD.MOV.U32 R22, RZ, RZ, R18 ;  /* 0x000000ffff167224 */ /* 0x000fe400078e0012 */
        /* <DEDUP_REMOVED lines=17> */
[----:B------:R-:W0:Y:S01]  /*1150*/  LDC R17, c[0x0][0x234] ;  /* 0x00008d00ff117b82 */ /* 0x000e220000000800 */
[----:B------:R-:W-:-:S06]  /*1160*/  DSETP.GT.AND P3, PT, |R2|, 1, PT ;  /* 0x3ff000000200742a */ /* 0x000fcc0003f64200 */
[----:B------:R-:W-:Y:S02]  /*1170*/  SEL R22, RZ, 0x7ff00000, !P3 ;  /* 0x7ff00000ff167807 */ /* 0x000fe40005800000 */
[----:B------:R-:W-:-:S13]  /*1180*/  ISETP.GE.AND P3, PT, R33, RZ, PT ;  /* 0x000000ff2100720c */ /* 0x000fda0003f66270 */
[----:B------:R-:W-:Y:S02]  /*1190*/  @!P3 LOP3.LUT R22, R22, 0x7ff00000, RZ, 0x3c, !PT ;  /* 0x7ff000001616b812 */ /* 0x000fe400078e3cff */
[----:B0-----:R-:W-:-:S04]  /*11a0*/  ISETP.NE.AND P3, PT, R17, -0x1, PT ;  /* 0xffffffff1100780c */ /* 0x001fc80003f65270 */
[----:B------:R-:W-:Y:S01]  /*11b0*/  SEL R23, R22, 0x3ff00000, P3 ;  /* 0x3ff0000016177807 */ /* 0x000fe20001800000 */
[----:B------:R-:W-:Y:S01]  /*11c0*/  IMAD.MOV.U32 R22, RZ, RZ, RZ ;  /* 0x000000ffff167224 */ /* 0x000fe200078e00ff */
[----:B------:R-:W-:Y:S07]  /*11d0*/  BRA `(.L_x_10) ;  /* 0x0000000000347947 */ /* 0x000fee0003800000 */
.L_x_11:
        /* <DEDUP_REMOVED lines=13> */
.L_x_10:
[----:B------:R-:W-:Y:S05]  /*12b0*/  BSYNC B0 ;  /* 0x0000000000007941 */ /* 0x000fea0003800000 */
.L_x_9:
[--C-:B------:R-:W-:Y:S01]  /*12c0*/  SHF.R.U32.HI R17, RZ, 0x14, R45.reuse ;  /* 0x00000014ff117819 */ /* 0x100fe2000001162d */
[----:B------:R-:W-:Y:S01]  /*12d0*/  DADD R18, -RZ, |R2| ;  /* 0x00000000ff127229 */ /* 0x000fe20000000502 */
[----:B------:R-:W-:Y:S01]  /*12e0*/  BSSY B0, `(.L_x_12) ;  /* 0x0000010000007945 */ /* 0x000fe20003800000 */
[----:B------:R-:W-:Y:S01]  /*12f0*/  IMAD.MOV.U32 R65, RZ, RZ, R44 ;  /* 0x000000ffff417224 */ /* 0x000fe200078e002c */
[----:B------:R-:W-:Y:S01]  /*1300*/  SGXT.U32 R17, R17, 0xb ;  /* 0x0000000b1111781a */ /* 0x000fe20000000000 */
[----:B------:R-:W-:Y:S01]  /*1310*/  IMAD.MOV.U32 R68, RZ, RZ, R45 ;  /* 0x000000ffff447224 */ /* 0x000fe200078e002d */
[----:B------:R-:W-:-:S03]  /*1320*/  MOV R58, 0x13e0 ;  /* 0x000013e0003a7802 */ /* 0x000fc60000000f00 */
[----:B------:R-:W-:Y:S02]  /*1330*/  VIADD R17, R17, 0xfffffc0c ;  /* 0xfffffc0c11117836 */ /* 0x000fe40000000000 */
[----:B------:R-:W-:Y:S02]  /*1340*/  IMAD.MOV.U32 R38, RZ, RZ, R18 ;  /* 0x000000ffff267224 */ /* 0x000fe400078e0012 */
[----:B------:R-:W-:Y:S01]  /*1350*/  IMAD.MOV.U32 R39, RZ, RZ, R19 ;  /* 0x000000ffff277224 */ /* 0x000fe200078e0013 */
[CC--:B------:R-:W-:Y:S02]  /*1360*/  SHF.L.U32 R93, R44.reuse, R17.reuse, RZ ;  /* 0x000000112c5d7219 */ /* 0x0c0fe400000006ff */
[----:B------:R-:W-:Y:S02]  /*1370*/  SHF.L.U64.HI R60, R44, R17, R45 ;  /* 0x000000112c3c7219 */ /* 0x000fe4000001022d */
[----:B------:R-:W-:Y:S01]  /*1380*/  ISETP.NE.U32.AND P3, PT, R93, RZ, PT ;  /* 0x000000ff5d00720c */ /* 0x000fe20003f65070 */
[----:B------:R-:W0:Y:S03]  /*1390*/  I2F.F64 R16, R16 ;  /* 0x0000001000107312 */ /* 0x000e260000201c00 */
[----:B------:R-:W-:-:S04]  /*13a0*/  ISETP.NE.AND.EX P3, PT, R60, -0x80000000, PT, P3 ;  /* 0x800000003c00780c */ /* 0x000fc80003f65330 */
[----:B------:R-:W-:-:S04]  /*13b0*/  PLOP3.LUT P3, PT, P3, PT, PT, 0x8, 0x0 ;  /* 0x000000000000781c */ /* 0x000fc80001f6e170 */
[----:B------:R-:W-:-:S09]  /*13c0*/  P2R R91, PR, RZ, 0x8 ;  /* 0x00000008ff5b7803 */ /* 0x000fd20000000000 */
[----:B01----:R-:W-:Y:S05]  /*13d0*/  CALL.REL.NOINC `($triton_$__internal_accurate_pow) ;  /* 0x00000074002c7944 */ /* 0x003fea0003c00000 */
[----:B------:R-:W-:Y:S05]  /*13e0*/  BSYNC B0 ;  /* 0x0000000000007941 */ /* 0x000fea0003800000 */
.L_x_12:
[----:B------:R-:W-:Y:S01]  /*13f0*/  ISETP.NE.AND P3, PT, R88, RZ, PT ;  /* 0x000000ff5800720c */ /* 0x000fe20003f65270 */
[----:B------:R0:W1:Y:S01]  /*1400*/  FRND.F64.TRUNC R28, R44 ;  /* 0x0000002c001c7313 */ /* 0x000062000030d800 */
[----:B------:R-:W-:-:S11]  /*1410*/  IMAD.MOV.U32 R19, RZ, RZ, R68 ;  /* 0x000000ffff137224 */ /* 0x000fd600078e0044 */
        /* <DEDUP_REMOVED lines=9> */
.L_x_13:
[----:B------:R-:W-:Y:S02]  /*14b0*/  ISETP.NE.U32.AND P3, PT, R93, RZ, PT ;  /* 0x000000ff5d00720c */ /* 0x000fe40003f65070 */
[----:B------:R-:W-:Y:S02]  /*14c0*/  LOP3.LUT R18, R19, 0x80000000, RZ, 0x3c, !PT ;  /* 0x8000000013127812 */ /* 0x000fe400078e3cff */
[----:B------:R-:W-:-:S04]  /*14d0*/  ISETP.NE.AND.EX P3, PT, R60, -0x80000000, PT, P3 ;  /* 0x800000003c00780c */ /* 0x000fc80003f65330 */
[----:B------:R-:W-:-:S03]  /*14e0*/  @!P1 FSEL R19, R18, R19, !P3 ;  /* 0x0000001312139208 */ /* 0x000fc60005800000 */
[----:B-1----:R-:W-:-:S06]  /*14f0*/  DSETP.NEU.AND P3, PT, R28, R44, PT ;  /* 0x0000002c1c00722a */ /* 0x002fcc0003f6d000 */
[----:B------:R-:W-:Y:S02]  /*1500*/  @!P1 FSEL R64, R64, RZ, !P3 ;  /* 0x000000ff40409208 */ /* 0x000fe40005800000 */
[----:B------:R-:W-:Y:S02]  /*1510*/  @!P1 FSEL R19, R19, -QNAN , !P3 ;  /* 0xfff8000013139808 */ /* 0x000fe40005800000 */
[----:B------:R-:W-:Y:S01]  /*1520*/  ISETP.NE.AND P3, PT, R91, RZ, PT ;  /* 0x000000ff5b00720c */ /* 0x000fe20003f65270 */
[----:B------:R-:W-:-:S12]  /*1530*/  IMAD.MOV.U32 R18, RZ, RZ, R64 ;  /* 0x000000ffff127224 */ /* 0x000fd800078e0040 */
.L_x_14:
[----:B------:R-:W-:Y:S01]  /*1540*/  DADD R48, R2, R44 ;  /* 0x0000000002307229 */ /* 0x000fe2000000002c */
[----:B------:R-:W-:Y:S01]  /*1550*/  BSSY B0, `(.L_x_15) ;  /* 0x0000029000007945 */ /* 0x000fe20003800000 */
[----:B------:R-:W-:Y:S01]  /*1560*/  DMUL R16, R16, 0.0625 ;  /* 0x3fb0000010107828 */ /* 0x000fe20000000000 */
[----:B------:R-:W-:Y:S02]  /*1570*/  IMAD.MOV.U32 R26, RZ, RZ, R18 ;  /* 0x000000ffff1a7224 */ /* 0x000fe400078e0012 */
[----:B------:R-:W-:-:S05]  /*1580*/  IMAD.MOV.U32 R27, RZ, RZ, R19 ;  /* 0x000000ffff1b7224 */ /* 0x000fca00078e0013 */
        /* <DEDUP_REMOVED lines=24> */
.L_x_17:
[----:B------:R-:W-:Y:S01]  /*1710*/  LOP3.LUT R25, R3, 0x7fffffff, RZ, 0xc0, !PT ;  /* 0x7fffffff03197812 */ /* 0x000fe200078ec0ff */
[----:B------:R-:W-:Y:S01]  /*1720*/  IMAD.MOV.U32 R26, RZ, RZ, R18 ;  /* 0x000000ffff1a7224 */ /* 0x000fe200078e0012 */
[----:B------:R-:W-:Y:S01]  /*1730*/  ISETP.NE.AND P6, PT, R2, RZ, PT ;  /* 0x000000ff0200720c */ /* 0x000fe20003fc5270 */
[----:B------:R-:W-:-:S03]  /*1740*/  IMAD.MOV.U32 R27, RZ, RZ, R19 ;  /* 0x000000ffff1b7224 */ /* 0x000fc600078e0013 */
[----:B------:R-:W-:-:S13]  /*1750*/  ISETP.EQ.AND P6, PT, R25, 0x7ff00000, !P6 ;  /* 0x7ff000001900780c */ /* 0x000fda00077c2270 */
        /* <DEDUP_REMOVED lines=8> */
.L_x_16:
[----:B------:R-:W-:Y:S05]  /*17e0*/  BSYNC B0 ;  /* 0x0000000000007941 */ /* 0x000fea0003800000 */
.L_x_15:
[--C-:B------:R-:W-:Y:S01]  /*17f0*/  SHF.R.U32.HI R18, RZ, 0x14, R17.reuse ;  /* 0x00000014ff127819 */ /* 0x100fe20000011611 */
[----:B------:R-:W-:Y:S01]  /*1800*/  BSSY B0, `(.L_x_18) ;  /* 0x0000010000007945 */ /* 0x000fe20003800000 */
[----:B------:R-:W-:Y:S01]  /*1810*/  IMAD.MOV.U32 R65, RZ, RZ, R16 ;  /* 0x000000ffff417224 */ /* 0x000fe200078e0010 */
[----:B------:R-:W-:Y:S01]  /*1820*/  MOV R58, 0x1900 ;  /* 0x00001900003a7802 */ /* 0x000fe20000000f00 */
[----:B------:R-:W-:Y:S01]  /*1830*/  IMAD.MOV.U32 R68, RZ, RZ, R17 ;  /* 0x000000ffff447224 */ /* 0x000fe200078e0011 */
[----:B------:R-:W-:-:S05]  /*1840*/  SGXT.U32 R18, R18, 0xb ;  /* 0x0000000b1212781a */ /* 0x000fca0000000000 */
[----:B------:R-:W-:Y:S01]  /*1850*/  VIADD R59, R18, 0xfffffc0c ;  /* 0xfffffc0c123b7836 */ /* 0x000fe20000000000 */
[----:B------:R-:W-:-:S04]  /*1860*/  DADD R18, -RZ, |R2| ;  /* 0x00000000ff127229 */ /* 0x000fc80000000502 */
[CC--:B------:R-:W-:Y:S02]  /*1870*/  SHF.L.U32 R90, R16.reuse, R59.reuse, RZ ;  /* 0x0000003b105a7219 */ /* 0x0c0fe400000006ff */
[----:B------:R-:W-:Y:S02]  /*1880*/  SHF.L.U64.HI R59, R16, R59, R17 ;  /* 0x0000003b103b7219 */ /* 0x000fe40000010211 */
[----:B------:R-:W-:Y:S02]  /*1890*/  ISETP.NE.U32.AND P3, PT, R90, RZ, PT ;  /* 0x000000ff5a00720c */ /* 0x000fe40003f65070 */
[----:B------:R-:W-:Y:S02]  /*18a0*/  IMAD.MOV.U32 R38, RZ, RZ, R18 ;  /* 0x000000ffff267224 */ /* 0x000fe400078e0012 */
[----:B------:R-:W-:Y:S01]  /*18b0*/  ISETP.NE.AND.EX P3, PT, R59, -0x80000000, PT, P3 ;  /* 0x800000003b00780c */ /* 0x000fe20003f65330 */
[----:B------:R-:W-:-:S03]  /*18c0*/  IMAD.MOV.U32 R39, RZ, RZ, R19 ;  /* 0x000000ffff277224 */ /* 0x000fc600078e0013 */
[----:B------:R-:W-:-:S04]  /*18d0*/  PLOP3.LUT P3, PT, P3, PT, PT, 0x8, 0x0 ;  /* 0x000000000000781c */ /* 0x000fc80001f6e170 */
[----:B------:R-:W-:-:S09]  /*18e0*/  P2R R63, PR, RZ, 0x8 ;  /* 0x00000008ff3f7803 */ /* 0x000fd20000000000 */
[----:B-1----:R-:W-:Y:S05]  /*18f0*/  CALL.REL.NOINC `($triton_$__internal_accurate_pow) ;  /* 0x0000006c00e47944 */ /* 0x002fea0003c00000 */
[----:B------:R-:W-:Y:S05]  /*1900*/  BSYNC B0 ;  /* 0x0000000000007941 */ /* 0x000fea0003800000 */
.L_x_18:
        /* <DEDUP_REMOVED lines=13> */
.L_x_19:
[----:B------:R-:W-:Y:S02]  /*19e0*/  ISETP.NE.U32.AND P3, PT, R90, RZ, PT ;  /* 0x000000ff5a00720c */ /* 0x000fe40003f65070 */
[----:B------:R-:W-:Y:S02]  /*19f0*/  LOP3.LUT R18, R39, 0x80000000, RZ, 0x3c, !PT ;  /* 0x8000000027127812 */ /* 0x000fe400078e3cff */
[----:B------:R-:W-:-:S04]  /*1a00*/  ISETP.NE.AND.EX P3, PT, R59, -0x80000000, PT, P3 ;  /* 0x800000003b00780c */ /* 0x000fc80003f65330 */
[----:B------:R-:W-:-:S03]  /*1a10*/  @!P1 FSEL R39, R18, R39, !P3 ;  /* 0x0000002712279208 */ /* 0x000fc60005800000 */
[----:B-1----:R-:W-:-:S06]  /*1a20*/  DSETP.NEU.AND P3, PT, R42, R16, PT ;  /* 0x000000102a00722a */ /* 0x002fcc0003f6d000 */
[----:B------:R-:W-:Y:S02]  /*1a30*/  @!P1 FSEL R38, R38, RZ, !P3 ;  /* 0x000000ff26269208 */ /* 0x000fe40005800000 */
[----:B------:R-:W-:Y:S02]  /*1a40*/  @!P1 FSEL R39, R39, -QNAN , !P3 ;  /* 0xfff8000027279808 */ /* 0x000fe40005800000 */
[----:B------:R-:W-:-:S13]  /*1a50*/  ISETP.NE.AND P3, PT, R63, RZ, PT ;  /* 0x000000ff3f00720c */ /* 0x000fda0003f65270 */
.L_x_20:
[----:B------:R-:W-:Y:S01]  /*1a60*/  DADD R18, R2, R16 ;  /* 0x0000000002127229 */ /* 0x000fe20000000010 */
[----:B------:R-:W-:Y:S01]  /*1a70*/  BSSY B0, `(.L_x_21) ;  /* 0x0000028000007945 */ /* 0x000fe20003800000 */
[----:B------:R-:W-:Y:S02]  /*1a80*/  IMAD.MOV.U32 R24, RZ, RZ, R38 ;  /* 0x000000ffff187224 */ /* 0x000fe400078e0026 */
[----:B------:R-:W-:-:S06]  /*1a90*/  IMAD.MOV.U32 R25, RZ, RZ, R39 ;  /* 0x000000ffff197224 */ /* 0x000fcc00078e0027 */
        /* <DEDUP_REMOVED lines=24> */
.L_x_23:
[----:B------:R-:W-:Y:S01]  /*1c20*/  LOP3.LUT R24, R3, 0x7fffffff, RZ, 0xc0, !PT ;  /* 0x7fffffff03187812 */ /* 0x000fe200078ec0ff */
[----:B------:R-:W-:Y:S01]  /*1c30*/  IMAD.MOV.U32 R25, RZ, RZ, R39 ;  /* 0x000000ffff197224 */ /* 0x000fe200078e0027 */
[----:B------:R-:W-:-:S04]  /*1c40*/  ISETP.NE.AND P6, PT, R2, RZ, PT ;  /* 0x000000ff0200720c */ /* 0x000fc80003fc5270 */
[----:B------:R-:W-:Y:S01]  /*1c50*/  ISETP.EQ.AND P6, PT, R24, 0x7ff00000, !P6 ;  /* 0x7ff000001800780c */ /* 0x000fe200077c2270 */
[----:B------:R-:W-:-:S12]  /*1c60*/  IMAD.MOV.U32 R24, RZ, RZ, R38 ;  /* 0x000000ffff187224 */ /* 0x000fd800078e0026 */
[----:B------:R-:W-:Y:S05]  /*1c70*/  @!P6 BRA `(.L_x_22) ;  /* 0x00000000001ce947 */ /* 0x000fea0003800000 */
[----:B------:R-:W-:-:S04]  /*1c80*/  ISETP.GE.AND P6, PT, R17, RZ, PT ;  /* 0x000000ff1100720c */ /* 0x000fc80003fc6270 */
[----:B------:R-:W-:Y:S02]  /*1c90*/  SEL R25, RZ, 0x7ff00000, !P6 ;  /* 0x7ff00000ff197807 */ /* 0x000fe40007000000 */
[----:B------:R-:W-:-:S03]  /*1ca0*/  ISETP.NE.AND P6, PT, R58, 0x3fe00000, PT ;  /* 0x3fe000003a00780c */ /* 0x000fc60003fc5270 */
[----:B------:R-:W-:-:S05]  /*1cb0*/  VIADD R24, R25, 0x80000000 ;  /* 0x8000000019187836 */ /* 0x000fca0000000000 */
[----:B------:R-:W-:-:S04]  /*1cc0*/  SEL R24, R24, R25, P6 ;  /* 0x0000001918187207 */ /* 0x000fc80003000000 */
[----:B------:R-:W-:Y:S01]  /*1cd0*/  @!P1 SEL R25, R24, R25, P3 ;  /* 0x0000001918199207 */ /* 0x000fe20001800000 */
[----:B------:R-:W-:-:S07]  /*1ce0*/  IMAD.MOV.U32 R24, RZ, RZ, RZ ;  /* 0x000000ffff187224 */ /* 0x000fce00078e00ff */
.L_x_22:
[----:B------:R-:W-:Y:S05]  /*1cf0*/  BSYNC B0 ;  /* 0x0000000000007941 */ /* 0x000fea0003800000 */
.L_x_21:
[----:B------:R-:W-:Y:S01]  /*1d00*/  DADD R38, -RZ, |R2| ;  /* 0x00000000ff267229 */ /* 0x000fe20000000502 */
[----:B------:R-:W-:Y:S01]  /*1d10*/  BSSY B0, `(.L_x_24) ;  /* 0x0000005000007945 */ /* 0x000fe20003800000 */
[----:B------:R-:W-:Y:S01]  /*1d20*/  IMAD.MOV.U32 R65, RZ, RZ, R30 ;  /* 0x000000ffff417224 */ /* 0x000fe200078e001e */
[----:B------:R-:W-:Y:S01]  /*1d30*/  MOV R58, 0x1d60 ;  /* 0x00001d60003a7802 */ /* 0x000fe20000000f00 */
[----:B------:R-:W-:-:S07]  /*1d40*/  IMAD.MOV.U32 R68, RZ, RZ, R31 ;  /* 0x000000ffff447224 */ /* 0x000fce00078e001f */
[----:B-1----:R-:W-:Y:S05]  /*1d50*/  CALL.REL.NOINC `($triton_$__internal_accurate_pow) ;  /* 0x0000006800cc7944 */ /* 0x002fea0003c00000 */
[----:B------:R-:W-:Y:S05]  /*1d60*/  BSYNC B0 ;  /* 0x0000000000007941 */ /* 0x000fea0003800000 */
.L_x_24:
[----:B------:R-:W-:Y:S01]  /*1d70*/  ISETP.NE.AND P3, PT, R88, RZ, PT ;  /* 0x000000ff5800720c */ /* 0x000fe20003f65270 */
[----:B------:R-:W-:-:S12]  /*1d80*/  IMAD.MOV.U32 R39, RZ, RZ, R68 ;  /* 0x000000ffff277224 */ /* 0x000fd800078e0044 */
[----:B------:R-:W-:Y:S05]  /*1d90*/  @P3 BRA `(.L_x_25) ;  /* 0x0000000000203947 */ /* 0x000fea0003800000 */
        /* <DEDUP_REMOVED lines=8> */
.L_x_25:
[----:B------:R-:W-:Y:S02]  /*1e20*/  ISETP.NE.U32.AND P3, PT, R94, RZ, PT ;  /* 0x000000ff5e00720c */ /* 0x000fe40003f65070 */
[----:B------:R-:W-:Y:S02]  /*1e30*/  LOP3.LUT R38, R39, 0x80000000, RZ, 0x3c, !PT ;  /* 0x8000000027267812 */ /* 0x000fe400078e3cff */
[----:B------:R-:W-:-:S04]  /*1e40*/  ISETP.NE.AND.EX P3, PT, R61, -0x80000000, PT, P3 ;  /* 0x800000003d00780c */ /* 0x000fc80003f65330 */
[----:B------:R-:W-:-:S03]  /*1e50*/  @!P1 FSEL R39, R38, R39, !P3 ;  /* 0x0000002726279208 */ /* 0x000fc60005800000 */
[----:B------:R-:W-:-:S06]  /*1e60*/  DSETP.NEU.AND P3, PT, R46, R30, PT ;  /* 0x0000001e2e00722a */ /* 0x000fcc0003f6d000 */
[----:B------:R-:W-:Y:S02]  /*1e70*/  @!P1 FSEL R64, R64, RZ, !P3 ;  /* 0x000000ff40409208 */ /* 0x000fe40005800000 */
[----:B------:R-:W-:-:S03]  /*1e80*/  @!P1 FSEL R39, R39, -QNAN , !P3 ;  /* 0xfff8000027279808 */ /* 0x000fc60005800000 */
[----:B------:R-:W-:-:S07]  /*1e90*/  IMAD.MOV.U32 R38, RZ, RZ, R64 ;  /* 0x000000ffff267224 */ /* 0x000fce00078e0040 */
.L_x_26:
[----:B------:R-:W-:Y:S01]  /*1ea0*/  ISETP.NE.AND P3, PT, R96, 0x7ff00000, PT ;  /* 0x7ff000006000780c */ /* 0x000fe20003f65270 */
[----:B------:R-:W-:Y:S01]  /*1eb0*/  BSSY B0, `(.L_x_27) ;  /* 0x0000025000007945 */ /* 0x000fe20003800000 */
[----:B------:R-:W-:Y:S02]  /*1ec0*/  IMAD.MOV.U32 R46, RZ, RZ, R38 ;  /* 0x000000ffff2e7224 */ /* 0x000fe400078e0026 */
[----:B------:R-:W-:-:S09]  /*1ed0*/  IMAD.MOV.U32 R47, RZ, RZ, R39 ;  /* 0x000000ffff2f7224 */ /* 0x000fd200078e0027 */
        /* <DEDUP_REMOVED lines=21> */
.L_x_29:
        /* <DEDUP_REMOVED lines=13> */
.L_x_28:
[----:B------:R-:W-:Y:S05]  /*2100*/  BSYNC B0 ;  /* 0x0000000000007941 */ /* 0x000fea0003800000 */
.L_x_27:
[----:B------:R-:W-:Y:S01]  /*2110*/  DADD R4, -RZ, |R2| ;  /* 0x00000000ff047229 */ /* 0x000fe20000000502 */
[----:B------:R-:W-:Y:S01]  /*2120*/  BSSY B0, `(.L_x_30) ;  /* 0x0000007000007945 */ /* 0x000fe20003800000 */
[----:B------:R-:W-:Y:S01]  /*2130*/  IMAD.MOV.U32 R65, RZ, RZ, R32 ;  /* 0x000000ffff417224 */ /* 0x000fe200078e0020 */
[----:B------:R-:W-:Y:S01]  /*2140*/  MOV R58, 0x2190 ;  /* 0x00002190003a7802 */ /* 0x000fe20000000f00 */
[----:B------:R-:W-:-:S06]  /*2150*/  IMAD.MOV.U32 R68, RZ, RZ, R33 ;  /* 0x000000ffff447224 */ /* 0x000fcc00078e0021 */
[----:B------:R-:W-:Y:S02]  /*2160*/  IMAD.MOV.U32 R38, RZ, RZ, R4 ;  /* 0x000000ffff267224 */ /* 0x000fe400078e0004 */
[----:B------:R-:W-:-:S07]  /*2170*/  IMAD.MOV.U32 R39, RZ, RZ, R5 ;  /* 0x000000ffff277224 */ /* 0x000fce00078e0005 */
[----:B------:R-:W-:Y:S05]  /*2180*/  CALL.REL.NOINC `($triton_$__internal_accurate_pow) ;  /* 0x0000006400c07944 */ /* 0x000fea0003c00000 */
[----:B------:R-:W-:Y:S05]  /*2190*/  BSYNC B0 ;  /* 0x0000000000007941 */ /* 0x000fea0003800000 */
.L_x_30:
[----:B------:R-:W-:Y:S01]  /*21a0*/  ISETP.NE.AND P3, PT, R88, RZ, PT ;  /* 0x000000ff5800720c */ /* 0x000fe20003f65270 */
[----:B------:R-:W-:Y:S02]  /*21b0*/  IMAD.MOV.U32 R38, RZ, RZ, R64 ;  /* 0x000000ffff267224 */ /* 0x000fe400078e0040 */
[----:B------:R-:W-:-:S10]  /*21c0*/  IMAD.MOV.U32 R39, RZ, RZ, R68 ;  /* 0x000000ffff277224 */ /* 0x000fd400078e0044 */
        /* <DEDUP_REMOVED lines=9> */
.L_x_31:
[----:B------:R-:W-:Y:S02]  /*2260*/  ISETP.NE.U32.AND P3, PT, R95, RZ, PT ;  /* 0x000000ff5f00720c */ /* 0x000fe40003f65070 */
[----:B------:R-:W-:Y:S02]  /*2270*/  LOP3.LUT R4, R39, 0x80000000, RZ, 0x3c, !PT ;  /* 0x8000000027047812 */ /* 0x000fe400078e3cff */
[----:B------:R-:W-:-:S04]  /*2280*/  ISETP.NE.AND.EX P3, PT, R62, -0x80000000, PT, P3 ;  /* 0x800000003e00780c */ /* 0x000fc80003f65330 */
[----:B------:R-:W-:-:S03]  /*2290*/  @!P1 FSEL R39, R4, R39, !P3 ;  /* 0x0000002704279208 */ /* 0x000fc60005800000 */
[----:B------:R-:W-:-:S06]  /*22a0*/  DSETP.NEU.AND P3, PT, R52, R32, PT ;  /* 0x000000203400722a */ /* 0x000fcc0003f6d000 */
[----:B------:R-:W-:Y:S02]  /*22b0*/  @!P1 FSEL R38, R38, RZ, !P3 ;  /* 0x000000ff26269208 */ /* 0x000fe40005800000 */
[----:B------:R-:W-:-:S07]  /*22c0*/  @!P1 FSEL R39, R39, -QNAN , !P3 ;  /* 0xfff8000027279808 */ /* 0x000fce0005800000 */
.L_x_32:
        /* <DEDUP_REMOVED lines=25> */
.L_x_35:
        /* <DEDUP_REMOVED lines=13> */
.L_x_34:
[----:B------:R-:W-:Y:S05]  /*2530*/  BSYNC B0 ;  /* 0x0000000000007941 */ /* 0x000fea0003800000 */
.L_x_33:
[----:B------:R-:W-:Y:S01]  /*2540*/  DADD R38, -RZ, |R2| ;  /* 0x00000000ff267229 */ /* 0x000fe20000000502 */
[----:B------:R-:W-:Y:S01]  /*2550*/  BSSY B0, `(.L_x_36) ;  /* 0x0000009000007945 */ /* 0x000fe20003800000 */
[----:B------:R-:W-:Y:S01]  /*2560*/  IMAD.U32 R41, R41, 0x10000, RZ ;  /* 0x0001000029297824 */ /* 0x000fe200078e00ff */
[----:B------:R-:W-:Y:S01]  /*2570*/  MOV R58, 0x25e0 ;  /* 0x000025e0003a7802 */ /* 0x000fe20000000f00 */
[----:B------:R-:W-:Y:S02]  /*2580*/  IMAD.U32 R54, R54, 0x10000, RZ ;  /* 0x0001000036367824 */ /* 0x000fe400078e00ff */
[----:B------:R-:W-:Y:S02]  /*2590*/  IMAD.U32 R52, R57, 0x10000, RZ ;  /* 0x0001000039347824 */ /* 0x000fe400078e00ff */
[----:B------:R-:W-:Y:S02]  /*25a0*/  IMAD.U32 R51, R56, 0x10000, RZ ;  /* 0x0001000038337824 */ /* 0x000fe400078e00ff */
[----:B------:R-:W-:-:S02]  /*25b0*/  IMAD.MOV.U32 R65, RZ, RZ, R44 ;  /* 0x000000ffff417224 */ /* 0x000fc400078e002c */
[----:B------:R-:W-:-:S07]  /*25c0*/  IMAD.MOV.U32 R68, RZ, RZ, R45 ;  /* 0x000000ffff447224 */ /* 0x000fce00078e002d */
[----:B------:R-:W-:Y:S05]  /*25d0*/  CALL.REL.NOINC `($triton_$__internal_accurate_pow) ;  /* 0x0000006000ac7944 */ /* 0x000fea0003c00000 */
[----:B------:R-:W-:Y:S05]  /*25e0*/  BSYNC B0 ;  /* 0x0000000000007941 */ /* 0x000fea0003800000 */
.L_x_36:
        /* <DEDUP_REMOVED lines=8> */
[----:B------:R-:W-:Y:S02]  /*2670*/  SEL R39, R3, RZ, P4 ;  /* 0x000000ff03277207 */ /* 0x000fe40002000000 */
[----:B------:R-:W-:-:S06]  /*2680*/  P2R R91, PR, RZ, 0x10 ;  /* 0x00000010ff5b7803 */ /* 0x000fcc0000000000 */
[----:B------:R-:W-:Y:S01]  /*2690*/  @!P3 LOP3.LUT R39, R39, 0x7ff00000, RZ, 0xfc, !PT ;  /* 0x7ff000002727b812 */ /* 0x000fe200078efcff */
[----:B------:R-:W-:Y:S06]  /*26a0*/  BRA `(.L_x_38) ;  /* 0x0000000000207947 */ /* 0x000fec0003800000 */
.L_x_37:
        /* <DEDUP_REMOVED lines=8> */
.L_x_38:
[----:B------:R-:W0:Y:S01]  /*2730*/  LDC R53, c[0x0][0x234] ;  /* 0x00008d00ff357b82 */ /* 0x000e220000000800 */
[----:B------:R-:W-:Y:S01]  /*2740*/  ISETP.NE.AND P4, PT, R92, 0x7ff00000, PT ;  /* 0x7ff000005c00780c */ /* 0x000fe20003f85270 */
[----:B------:R-:W-:Y:S01]  /*2750*/  BSSY B0, `(.L_x_39) ;  /* 0x0000028000007945 */ /* 0x000fe20003800000 */
[----:B------:R-:W-:Y:S02]  /*2760*/  IMAD.U32 R15, R15, 0x10000, RZ ;  /* 0x000100000f0f7824 */ /* 0x000fe400078e00ff */
[----:B------:R-:W-:Y:S02]  /*2770*/  IMAD.U32 R50, R55, 0x10000, RZ ;  /* 0x0001000037327824 */ /* 0x000fe400078e00ff */
[----:B------:R-:W-:Y:S02]  /*2780*/  IMAD.MOV.U32 R28, RZ, RZ, R38 ;  /* 0x000000ffff1c7224 */ /* 0x000fe400078e0026 */
[----:B------:R-:W-:Y:S01]  /*2790*/  IMAD.MOV.U32 R29, RZ, RZ, R39 ;  /* 0x000000ffff1d7224 */ /* 0x000fe200078e0027 */
[----:B0-----:R-:W-:-:S04]  /*27a0*/  ISETP.NE.AND P3, PT, R53, 0x1, PT ;  /* 0x000000013500780c */ /* 0x001fc80003f65270 */
[----:B------:R-:W-:Y:S09]  /*27b0*/  @P4 BRA `(.L_x_40) ;  /* 0x0000000000844947 */ /* 0x000ff20003800000 */
        /* <DEDUP_REMOVED lines=19> */
.L_x_41:
[----:B------:R-:W-:Y:S01]  /*28f0*/  LOP3.LUT R28, R3, 0x7fffffff, RZ, 0xc0, !PT ;  /* 0x7fffffff031c7812 */ /* 0x000fe200078ec0ff */
[----:B------:R-:W-:Y:S01]  /*2900*/  IMAD.MOV.U32 R29, RZ, RZ, R39 ;  /* 0x000000ffff1d7224 */ /* 0x000fe200078e0027 */
[----:B------:R-:W-:-:S04]  /*2910*/  ISETP.NE.AND P4, PT, R2, RZ, PT ;  /* 0x000000ff0200720c */ /* 0x000fc80003f85270 */
[----:B------:R-:W-:Y:S01]  /*2920*/  ISETP.EQ.AND P4, PT, R28, 0x7ff00000, !P4 ;  /* 0x7ff000001c00780c */ /* 0x000fe20006782270 */
[----:B------:R-:W-:-:S12]  /*2930*/  IMAD.MOV.U32 R28, RZ, RZ, R38 ;  /* 0x000000ffff1c7224 */ /* 0x000fd800078e0026 */
[----:B------:R-:W-:Y:S05]  /*2940*/  @!P4 BRA `(.L_x_40) ;  /* 0x000000000020c947 */ /* 0x000fea0003800000 */
[----:B------:R-:W-:Y:S02]  /*2950*/  ISETP.GE.AND P4, PT, R45, RZ, PT ;  /* 0x000000ff2d00720c */ /* 0x000fe40003f86270 */
[----:B------:R-:W-:Y:S02]  /*2960*/  ISETP.NE.AND P5, PT, R91, RZ, PT ;  /* 0x000000ff5b00720c */ /* 0x000fe40003fa5270 */
[----:B------:R-:W-:Y:S02]  /*2970*/  SEL R29, RZ, 0x7ff00000, !P4 ;  /* 0x7ff00000ff1d7807 */ /* 0x000fe40006000000 */
[----:B------:R-:W-:-:S03]  /*2980*/  ISETP.NE.AND P4, PT, R48, 0x3fe00000, PT ;  /* 0x3fe000003000780c */ /* 0x000fc60003f85270 */
[----:B------:R-:W-:-:S05]  /*2990*/  VIADD R28, R29, 0x80000000 ;  /* 0x800000001d1c7836 */ /* 0x000fca0000000000 */
[----:B------:R-:W-:-:S04]  /*29a0*/  SEL R28, R28, R29, P4 ;  /* 0x0000001d1c1c7207 */ /* 0x000fc80002000000 */
[----:B------:R-:W-:Y:S01]  /*29b0*/  @!P1 SEL R29, R28, R29, P5 ;  /* 0x0000001d1c1d9207 */ /* 0x000fe20002800000 */
[----:B------:R-:W-:-:S07]  /*29c0*/  IMAD.MOV.U32 R28, RZ, RZ, RZ ;  /* 0x000000ffff1c7224 */ /* 0x000fce00078e00ff */
.L_x_40:
[----:B------:R-:W-:Y:S05]  /*29d0*/  BSYNC B0 ;  /* 0x0000000000007941 */ /* 0x000fea0003800000 */
.L_x_39:
[----:B------:R-:W-:Y:S01]  /*29e0*/  DSETP.EQ.OR P4, PT, R30, RZ, !P3 ;  /* 0x000000ff1e00722a */ /* 0x000fe20005f82400 */
[----:B------:R-:W-:Y:S01]  /*29f0*/  BSSY B0, `(.L_x_42) ;  /* 0x000000f000007945 */ /* 0x000fe20003800000 */
[----:B------:R-:W-:Y:S01]  /*2a00*/  DSETP.EQ.OR P5, PT, R32, RZ, !P3 ;  /* 0x000000ff2000722a */ /* 0x000fe20005fa2400 */
[----:B------:R-:W-:Y:S01]  /*2a10*/  FSEL R41, R41, R52, !P2 ;  /* 0x0000003429297208 */ /* 0x000fe20005000000 */
[----:B------:R-:W-:Y:S01]  /*2a20*/  DSETP.EQ.OR P6, PT, R44, RZ, !P3 ;  /* 0x000000ff2c00722a */ /* 0x000fe20005fc2400 */
[----:B------:R-:W-:Y:S01]  /*2a30*/  FSEL R51, R54, R51, !P2 ;  /* 0x0000003336337208 */ /* 0x000fe20005000000 */
[----:B------:R-:W-:Y:S01]  /*2a40*/  DSETP.EQ.OR P3, PT, R16, RZ, !P3 ;  /* 0x000000ff1000722a */ /* 0x000fe20005f62400 */
[----:B------:R-:W-:Y:S01]  /*2a50*/  IMAD.U32 R8, R8, 0x10000, RZ ;  /* 0x0001000008087824 */ /* 0x000fe200078e00ff */
[----:B------:R-:W-:Y:S01]  /*2a60*/  DADD R38, -RZ, |R2| ;  /* 0x00000000ff267229 */ /* 0x000fe20000000502 */
[----:B------:R-:W-:Y:S01]  /*2a70*/  IMAD.U32 R11, R11, 0x10000, RZ ;  /* 0x000100000b0b7824 */ /* 0x000fe200078e00ff */
[----:B------:R-:W-:Y:S01]  /*2a80*/  P2R R45, PR, RZ, 0x40 ;  /* 0x00000040ff2d7803 */ /* 0x000fe20000000000 */
[----:B------:R-:W-:Y:S01]  /*2a90*/  IMAD.MOV.U32 R65, RZ, RZ, R16 ;  /* 0x000000ffff417224 */ /* 0x000fe200078e0010 */
[----:B------:R-:W-:Y:S01]  /*2aa0*/  P2R R44, PR, RZ, 0x8 ;  /* 0x00000008ff2c7803 */ /* 0x000fe20000000000 */
[----:B------:R-:W-:Y:S01]  /*2ab0*/  IMAD.MOV.U32 R68, RZ, RZ, R17 ;  /* 0x000000ffff447224 */ /* 0x000fe200078e0011 */
[----:B------:R-:W-:-:S07]  /*2ac0*/  MOV R58, 0x2ae0 ;  /* 0x00002ae0003a7802 */ /* 0x000fce0000000f00 */
[----:B------:R-:W-:Y:S05]  /*2ad0*/  CALL.REL.NOINC `($triton_$__internal_accurate_pow) ;  /* 0x0000005c006c7944 */ /* 0x000fea0003c00000 */
[----:B------:R-:W-:Y:S05]  /*2ae0*/  BSYNC B0 ;  /* 0x0000000000007941 */ /* 0x000fea0003800000 */
.L_x_42:
        /* <DEDUP_REMOVED lines=13> */
.L_x_43:
[----:B------:R-:W-:Y:S02]  /*2bc0*/  ISETP.NE.U32.AND P3, PT, R90, RZ, PT ;  /* 0x000000ff5a00720c */ /* 0x000fe40003f65070 */
[----:B------:R-:W-:Y:S02]  /*2bd0*/  LOP3.LUT R30, R49, 0x80000000, RZ, 0x3c, !PT ;  /* 0x80000000311e7812 */ /* 0x000fe400078e3cff */
[----:B------:R-:W-:-:S04]  /*2be0*/  ISETP.NE.AND.EX P3, PT, R59, -0x80000000, PT, P3 ;  /* 0x800000003b00780c */ /* 0x000fc80003f65330 */
[----:B------:R-:W-:-:S03]  /*2bf0*/  @!P1 FSEL R49, R30, R49, !P3 ;  /* 0x000000311e319208 */ /* 0x000fc60005800000 */
[----:B------:R-:W-:-:S06]  /*2c00*/  DSETP.NEU.AND P3, PT, R42, R16, PT ;  /* 0x000000102a00722a */ /* 0x000fcc0003f6d000 */
[----:B------:R-:W-:Y:S02]  /*2c10*/  @!P1 FSEL R48, R48, RZ, !P3 ;  /* 0x000000ff30309208 */ /* 0x000fe40005800000 */
[----:B------:R-:W-:-:S07]  /*2c20*/  @!P1 FSEL R49, R49, -QNAN , !P3 ;  /* 0xfff8000031319808 */ /* 0x000fce0005800000 */
.L_x_44:
[----:B------:R-:W-:Y:S01]  /*2c30*/  ISETP.NE.AND P3, PT, R44, RZ, PT ;  /* 0x000000ff2c00720c */ /* 0x000fe20003f65270 */
[----:B------:R-:W-:Y:S01]  /*2c40*/  BSSY B0, `(.L_x_45) ;  /* 0x0000037000007945 */ /* 0x000fe20003800000 */
[----:B------:R-:W-:Y:S01]  /*2c50*/  FSEL R52, R20, RZ, !P4 ;  /* 0x000000ff14347208 */ /* 0x000fe20006000000 */
[----:B------:R-:W-:Y:S01]  /*2c60*/  IMAD.U32 R35, R35, 0x10000, RZ ;  /* 0x0001000023237824 */ /* 0x000fe200078e00ff */
[----:B------:R-:W-:Y:S01]  /*2c70*/  FSEL R24, R24, RZ, !P3 ;  /* 0x000000ff18187208 */ /* 0x000fe20005800000 */
[----:B------:R-:W-:Y:S01]  /*2c80*/  IMAD.U32 R38, R7, 0x10000, RZ ;  /* 0x0001000007267824 */ /* 0x000fe200078e00ff */
[----:B------:R-:W-:Y:S01]  /*2c90*/  FSEL R25, R25, 1.875, !P3 ;  /* 0x3ff0000019197808 */ /* 0x000fe20005800000 */
[----:B------:R-:W-:Y:S01]  /*2ca0*/  IMAD.MOV.U32 R30, RZ, RZ, R48 ;  /* 0x000000ffff1e7224 */ /* 0x000fe200078e0030 */
[----:B------:R-:W-:Y:S01]  /*2cb0*/  ISETP.NE.AND P3, PT, R89, 0x7ff00000, PT ;  /* 0x7ff000005900780c */ /* 0x000fe20003f65270 */
[----:B------:R-:W-:Y:S01]  /*2cc0*/  IMAD.MOV.U32 R31, RZ, RZ, R49 ;  /* 0x000000ffff1f7224 */ /* 0x000fe200078e0031 */
[----:B------:R-:W-:-:S02]  /*2cd0*/  FSEL R53, R21, 1.875, !P4 ;  /* 0x3ff0000015357808 */ /* 0x000fc40006000000 */
[----:B------:R-:W-:Y:S01]  /*2ce0*/  FSEL R42, R22, RZ, !P5 ;  /* 0x000000ff162a7208 */ /* 0x000fe20006800000 */
[----:B------:R0:W1:Y:S01]  /*2cf0*/  F2F.F64.F32 R20, R41 ;  /* 0x0000002900147310 */ /* 0x0000620000201800 */
[----:B------:R-:W-:Y:S02]  /*2d00*/  FSEL R43, R23, 1.875, !P5 ;  /* 0x3ff00000172b7808 */ /* 0x000fe40006800000 */
[----:B------:R-:W-:Y:S02]  /*2d10*/  ISETP.NE.AND P6, PT, R45, RZ, PT ;  /* 0x000000ff2d00720c */ /* 0x000fe40003fc5270 */
[----:B------:R-:W-:Y:S02]  /*2d20*/  FSEL R32, R46, RZ, !P4 ;  /* 0x000000ff2e207208 */ /* 0x000fe40006000000 */
[----:B------:R-:W-:Y:S01]  /*2d30*/  FSEL R33, R47, 1.875, !P4 ;  /* 0x3ff000002f217808 */ /* 0x000fe20006000000 */
[----:B------:R0:W2:Y:S01]  /*2d40*/  F2F.F64.F32 R22, R51 ;  /* 0x0000003300167310 */ /* 0x0000a20000201800 */
[----:B------:R-:W-:-:S02]  /*2d50*/  FSEL R15, R15, R50, !P2 ;  /* 0x000000320f0f7208 */ /* 0x000fc40005000000 */
[----:B------:R-:W-:Y:S02]  /*2d60*/  FSEL R26, R26, RZ, !P6 ;  /* 0x000000ff1a1a7208 */ /* 0x000fe40007000000 */
[----:B------:R-:W-:Y:S01]  /*2d70*/  FSEL R27, R27, 1.875, !P6 ;  /* 0x3ff000001b1b7808 */ /* 0x000fe20007000000 */
[----:B------:R-:W-:Y:S06]  /*2d80*/  @P3 BRA `(.L_x_46) ;  /* 0x0000000000883947 */ /* 0x000fec0003800000 */
        /* <DEDUP_REMOVED lines=11> */
[----:B------:R-:W-:Y:S01]  /*2e40*/  DSETP.GT.AND P0, PT, |R2|, 1, PT ;  /* 0x3ff000000200742a */ /* 0x000fe20003f04200 */
[----:B------:R-:W3:Y:S05]  /*2e50*/  LDC R2, c[0x0][0x234] ;  /* 0x00008d00ff027b82 */ /* 0x000eea0000000800 */
[----:B------:R-:W-:Y:S02]  /*2e60*/  SEL R30, RZ, 0x7ff00000, !P0 ;  /* 0x7ff00000ff1e7807 */ /* 0x000fe40004000000 */
[----:B------:R-:W-:-:S13]  /*2e70*/  ISETP.GE.AND P0, PT, R17, RZ, PT ;  /* 0x000000ff1100720c */ /* 0x000fda0003f06270 */
[----:B------:R-:W-:Y:S02]  /*2e80*/  @!P0 LOP3.LUT R30, R30, 0x7ff00000, RZ, 0x3c, !PT ;  /* 0x7ff000001e1e8812 */ /* 0x000fe400078e3cff */
[----:B---3--:R-:W-:-:S04]  /*2e90*/  ISETP.NE.AND P0, PT, R2, -0x1, PT ;  /* 0xffffffff0200780c */ /* 0x008fc80003f05270 */
[----:B------:R-:W-:Y:S01]  /*2ea0*/  SEL R31, R30, 0x3ff00000, P0 ;  /* 0x3ff000001e1f7807 */ /* 0x000fe20000000000 */
[----:B------:R-:W-:Y:S01]  /*2eb0*/  IMAD.MOV.U32 R30, RZ, RZ, RZ ;  /* 0x000000ffff1e7224 */ /* 0x000fe200078e00ff */
[----:B------:R-:W-:Y:S07]  /*2ec0*/  BRA `(.L_x_46) ;  /* 0x0000000000387947 */ /* 0x000fee0003800000 */
.L_x_47:
[----:B------:R-:W-:Y:S01]  /*2ed0*/  LOP3.LUT R3, R3, 0x7fffffff, RZ, 0xc0, !PT ;  /* 0x7fffffff03037812 */ /* 0x000fe200078ec0ff */
[----:B------:R-:W-:Y:S01]  /*2ee0*/  IMAD.MOV.U32 R30, RZ, RZ, R48 ;  /* 0x000000ffff1e7224 */ /* 0x000fe200078e0030 */
[----:B------:R-:W-:Y:S01]  /*2ef0*/  ISETP.NE.AND P0, PT, R2, RZ, PT ;  /* 0x000000ff0200720c */ /* 0x000fe20003f05270 */
[----:B------:R-:W-:-:S03]  /*2f00*/  IMAD.MOV.U32 R31, RZ, RZ, R49 ;  /* 0x000000ffff1f7224 */ /* 0x000fc600078e0031 */
[----:B------:R-:W-:-:S13]  /*2f10*/  ISETP.EQ.AND P0, PT, R3, 0x7ff00000, !P0 ;  /* 0x7ff000000300780c */ /* 0x000fda0004702270 */
[----:B------:R-:W-:Y:S05]  /*2f20*/  @!P0 BRA `(.L_x_46) ;  /* 0x0000000000208947 */ /* 0x000fea0003800000 */
[----:B------:R-:W-:Y:S01]  /*2f30*/  ISETP.GE.AND P0, PT, R17, RZ, PT ;  /* 0x000000ff1100720c */ /* 0x000fe20003f06270 */
[----:B------:R-:W-:Y:S01]  /*2f40*/  IMAD.MOV.U32 R30, RZ, RZ, RZ ;  /* 0x000000ffff1e7224 */ /* 0x000fe200078e00ff */
[----:B------:R-:W-:Y:S02]  /*2f50*/  ISETP.NE.AND P3, PT, R63, RZ, PT ;  /* 0x000000ff3f00720c */ /* 0x000fe40003f65270 */
[----:B------:R-:W-:Y:S02]  /*2f60*/  SEL R31, RZ, 0x7ff00000, !P0 ;  /* 0x7ff00000ff1f7807 */ /* 0x000fe40004000000 */
[----:B------:R-:W-:-:S03]  /*2f70*/  ISETP.NE.AND P0, PT, R7, 0x3fe00000, PT ;  /* 0x3fe000000700780c */ /* 0x000fc60003f05270 */
[----:B------:R-:W-:-:S05]  /*2f80*/  VIADD R2, R31, 0x80000000 ;  /* 0x800000001f027836 */ /* 0x000fca0000000000 */
[----:B------:R-:W-:-:S04]  /*2f90*/  SEL R2, R2, R31, P0 ;  /* 0x0000001f02027207 */ /* 0x000fc80000000000 */
[----:B------:R-:W-:-:S07]  /*2fa0*/  @!P1 SEL R31, R2, R31, P3 ;  /* 0x0000001f021f9207 */ /* 0x000fce0001800000 */
.L_x_46:
[----:B------:R-:W-:Y:S05]  /*2fb0*/  BSYNC B0 ;  /* 0x0000000000007941 */ /* 0x000fea0003800000 */
.L_x_45:
[----:B------:R-:W3:Y:S01]  /*2fc0*/  MUFU.RCP64H R3, R53 ;  /* 0x0000003500037308 */ /* 0x000ee20000001800 */
[----:B------:R-:W-:Y:S01]  /*2fd0*/  IMAD.MOV.U32 R2, RZ, RZ, 0x1 ;  /* 0x00000001ff027424 */ /* 0x000fe200078e00ff */
[----:B------:R-:W-:Y:S01]  /*2fe0*/  ULDC UR5, c[0x0][0x20] ;  /* 0x0000080000057ab9 */ /* 0x000fe20000000800 */
[----:B------:R-:W-:Y:S01]  /*2ff0*/  FSEL R39, R8, R11, !P2 ;  /* 0x0000000b08277208 */ /* 0x000fe20005000000 */
[----:B------:R-:W-:Y:S01]  /*3000*/  VIADD R8, R14, -UR5 ;  /* 0x800000050e087c36 */ /* 0x000fe20008000000 */
[----:B------:R-:W-:Y:S01]  /*3010*/  UMOV UR4, URZ ;  /* 0x0000003f00047c82 */ /* 0x000fe20008000000 */
[----:B------:R-:W-:Y:S01]  /*3020*/  UMOV UR5, 0x3ff00000 ;  /* 0x3ff0000000057882 */ /* 0x000fe20000000000 */
[----:B------:R-:W-:Y:S01]  /*3030*/  BSSY B0, `(.L_x_48) ;  /* 0x0000017000007945 */ /* 0x000fe20003800000 */
[----:B------:R-:W-:Y:S01]  /*3040*/  FSEL R4, R4, RZ, !P5 ;  /* 0x000000ff04047208 */ /* 0x000fe20006800000 */
[----:B------:R-:W-:Y:S01]  /*3050*/  IMAD.U32 R37, R37, 0x10000, RZ ;  /* 0x0001000025257824 */ /* 0x000fe200078e00ff */
[----:B------:R-:W-:Y:S01]  /*3060*/  FSEL R5, R5, 1.875, !P5 ;  /* 0x3ff0000005057808 */ /* 0x000fe20006800000 */
[----:B------:R-:W-:Y:S01]  /*3070*/  IMAD.U32 R40, R40, 0x10000, RZ ;  /* 0x0001000028287824 */ /* 0x000fe200078e00ff */
[----:B---3--:R-:W-:-:S08]  /*3080*/  DFMA R16, -R52, R2, 1 ;  /* 0x3ff000003410742b */ /* 0x008fd00000000102 */
[----:B------:R-:W-:-:S08]  /*3090*/  DFMA R16, R16, R16, R16 ;  /* 0x000000101010722b */ /* 0x000fd00000000010 */
[----:B------:R-:W-:-:S08]  /*30a0*/  DFMA R16, R2, R16, R2 ;  /* 0x000000100210722b */ /* 0x000fd00000000002 */
[----:B------:R-:W-:-:S08]  /*30b0*/  DFMA R2, -R52, R16, 1 ;  /* 0x3ff000003402742b */ /* 0x000fd00000000110 */
[----:B------:R-:W-:-:S08]  /*30c0*/  DFMA R2, R16, R2, R16 ;  /* 0x000000021002722b */ /* 0x000fd00000000010 */
[----:B------:R-:W-:-:S08]  /*30d0*/  DMUL R104, R2, 1 ;  /* 0x3ff0000002687828 */ /* 0x000fd00000000000 */
[----:B------:R-:W-:-:S08]  /*30e0*/  DFMA R16, -R52, R104, 1 ;  /* 0x3ff000003410742b */ /* 0x000fd00000000168 */
[----:B------:R-:W-:Y:S01]  /*30f0*/  DFMA R104, R2, R16, R104 ;  /* 0x000000100268722b */ /* 0x000fe20000000068 */
[----:B------:R3:W3:Y:S09]  /*3100*/  F2F.F64.F32 R2, R15 ;  /* 0x0000000f00027310 */ /* 0x0006f20000201800 */
[----:B------:R-:W-:-:S05]  /*3110*/  FFMA R7, RZ, R53, R105 ;  /* 0x00000035ff077223 */ /* 0x000fca0000000069 */
[----:B------:R-:W-:-:S13]  /*3120*/  FSETP.GT.AND P0, PT, |R7|, 1.469367938527859385e-39, PT ;  /* 0x001000000700780b */ /* 0x000fda0003f04200 */
[----:B---3--:R-:W-:Y:S05]  /*3130*/  @P0 BRA `(.L_x_49) ;  /* 0x0000000000180947 */ /* 0x008fea0003800000 */
[----:B------:R-:W-:Y:S01]  /*3140*/  IMAD.MOV.U32 R16, RZ, RZ, R52 ;  /* 0x000000ffff107224 */ /* 0x000fe200078e0034 */
[----:B------:R-:W-:Y:S01]  /*3150*/  MOV R61, 0x3180 ;  /* 0x00003180003d7802 */ /* 0x000fe20000000f00 */
[----:B------:R-:W-:-:S07]  /*3160*/  IMAD.MOV.U32 R17, RZ, RZ, R53 ;  /* 0x000000ffff117224 */ /* 0x000fce00078e0035 */
[----:B012---:R-:W-:Y:S05]  /*3170*/  CALL.REL.NOINC `($__internal_0_$__cuda_sm20_div_rn_f64_full) ;  /* 0x0000005000407944 */ /* 0x007fea0003c00000 */
[----:B------:R-:W-:Y:S02]  /*3180*/  IMAD.MOV.U32 R104, RZ, RZ, R52 ;  /* 0x000000ffff687224 */ /* 0x000fe400078e0034 */
[----:B------:R-:W-:-:S07]  /*3190*/  IMAD.MOV.U32 R105, RZ, RZ, R53 ;  /* 0x000000ffff697224 */ /* 0x000fce00078e0035 */
.L_x_49:
[----:B------:R-:W-:Y:S05]  /*31a0*/  BSYNC B0 ;  /* 0x0000000000007941 */ /* 0x000fea0003800000 */
.L_x_48:
[----:B------:R-:W3:Y:S01]  /*31b0*/  MUFU.RCP64H R17, R43 ;  /* 0x0000002b00117308 */ /* 0x000ee20000001800 */
[----:B------:R-:W-:Y:S01]  /*31c0*/  IMAD.MOV.U32 R16, RZ, RZ, 0x1 ;  /* 0x00000001ff107424 */ /* 0x000fe200078e00ff */
[----:B------:R-:W-:Y:S05]  /*31d0*/  BSSY B0, `(.L_x_50) ;  /* 0x0000012000007945 */ /* 0x000fea0003800000 */
[----:B---3--:R-:W-:-:S08]  /*31e0*/  DFMA R18, -R42, R16, 1 ;  /* 0x3ff000002a12742b */ /* 0x008fd00000000110 */
[----:B------:R-:W-:-:S08]  /*31f0*/  DFMA R18, R18, R18, R18 ;  /* 0x000000121212722b */ /* 0x000fd00000000012 */
[----:B------:R-:W-:-:S08]  /*3200*/  DFMA R18, R16, R18, R16 ;  /* 0x000000121012722b */ /* 0x000fd00000000010 */
[----:B------:R-:W-:-:S08]  /*3210*/  DFMA R16, -R42, R18, 1 ;  /* 0x3ff000002a10742b */ /* 0x000fd00000000112 */
[----:B------:R-:W-:-:S08]  /*3220*/  DFMA R16, R18, R16, R18 ;  /* 0x000000101210722b */ /* 0x000fd00000000012 */
[----:B------:R-:W-:-:S08]  /*3230*/  DMUL R102, R16, 1 ;  /* 0x3ff0000010667828 */ /* 0x000fd00000000000 */
[----:B------:R-:W-:-:S08]  /*3240*/  DFMA R18, -R42, R102, 1 ;  /* 0x3ff000002a12742b */ /* 0x000fd00000000166 */
[----:B------:R-:W-:-:S10]  /*3250*/  DFMA R102, R16, R18, R102 ;  /* 0x000000121066722b */ /* 0x000fd40000000066 */
[----:B------:R-:W-:-:S05]  /*3260*/  FFMA R7, RZ, R43, R103 ;  /* 0x0000002bff077223 */ /* 0x000fca0000000067 */
[----:B------:R-:W-:-:S13]  /*3270*/  FSETP.GT.AND P0, PT, |R7|, 1.469367938527859385e-39, PT ;  /* 0x001000000700780b */ /* 0x000fda0003f04200 */
[----:B------:R-:W-:Y:S05]  /*3280*/  @P0 BRA `(.L_x_51) ;  /* 0x0000000000180947 */ /* 0x000fea0003800000 */
[----:B------:R-:W-:Y:S01]  /*3290*/  IMAD.MOV.U32 R16, RZ, RZ, R42 ;  /* 0x000000ffff107224 */ /* 0x000fe200078e002a */
[----:B------:R-:W-:Y:S01]  /*32a0*/  MOV R61, 0x32d0 ;  /* 0x000032d0003d7802 */ /* 0x000fe20000000f00 */
[----:B------:R-:W-:-:S07]  /*32b0*/  IMAD.MOV.U32 R17, RZ, RZ, R43 ;  /* 0x000000ffff117224 */ /* 0x000fce00078e002b */
[----:B012---:R-:W-:Y:S05]  /*32c0*/  CALL.REL.NOINC `($__internal_0_$__cuda_sm20_div_rn_f64_full) ;  /* 0x0000004c00ec7944 */ /* 0x007fea0003c00000 */
[----:B------:R-:W-:Y:S02]  /*32d0*/  IMAD.MOV.U32 R102, RZ, RZ, R52 ;  /* 0x000000ffff667224 */ /* 0x000fe400078e0034 */
[----:B------:R-:W-:-:S07]  /*32e0*/  IMAD.MOV.U32 R103, RZ, RZ, R53 ;  /* 0x000000ffff677224 */ /* 0x000fce00078e0035 */
.L_x_51:
[----:B------:R-:W-:Y:S05]  /*32f0*/  BSYNC B0 ;  /* 0x0000000000007941 */ /* 0x000fea0003800000 */
.L_x_50:
        /* <DEDUP_REMOVED lines=20> */
.L_x_53:
[----:B------:R-:W-:Y:S05]  /*3440*/  BSYNC B0 ;  /* 0x0000000000007941 */ /* 0x000fea0003800000 */
.L_x_52:
        /* <DEDUP_REMOVED lines=20> */
.L_x_55:
[----:B------:R-:W-:Y:S05]  /*3590*/  BSYNC B0 ;  /* 0x0000000000007941 */ /* 0x000fea0003800000 */
.L_x_54:
[----:B-1----:R-:W-:Y:S01]  /*35a0*/  DMUL R104, R20, R104 ;  /* 0x0000006814687228 */ /* 0x002fe20000000000 */
[----:B------:R-:W-:Y:S01]  /*35b0*/  UMOV UR8, 0x6dc9c883 ;  /* 0x6dc9c88300087882 */ /* 0x000fe20000000000 */
[----:B------:R-:W-:Y:S01]  /*35c0*/  UMOV UR9, 0x3fe45f30 ;  /* 0x3fe45f3000097882 */ /* 0x000fe20000000000 */
[----:B------:R-:W-:Y:S01]  /*35d0*/  BSSY B2, `(.L_x_56) ;  /* 0x0000026000027945 */ /* 0x000fe20003800000 */
[----:B--2---:R-:W-:-:S04]  /*35e0*/  DMUL R102, R22, R102 ;  /* 0x0000006616667228 */ /* 0x004fc80000000000 */
[----:B------:R-:W-:Y:S02]  /*35f0*/  DMUL R100, R104, UR8 ;  /* 0x0000000868647c28 */ /* 0x000fe40008000000 */
[----:B------:R-:W-:Y:S02]  /*3600*/  LOP3.LUT R7, R105, 0x7fffffff, RZ, 0xc0, !PT ;  /* 0x7fffffff69077812 */ /* 0x000fe400078ec0ff */
[----:B------:R-:W-:Y:S02]  /*3610*/  ISETP.NE.AND P2, PT, R104, RZ, PT ;  /* 0x000000ff6800720c */ /* 0x000fe40003f45270 */
[C---:B------:R-:W-:Y:S02]  /*3620*/  ISETP.EQ.AND P0, PT, R7.reuse, 0x7ff00000, PT ;  /* 0x7ff000000700780c */ /* 0x040fe40003f02270 */
[----:B------:R-:W-:-:S04]  /*3630*/  ISETP.EQ.AND P1, PT, R7, 0x7ff00000, PT ;  /* 0x7ff000000700780c */ /* 0x000fc80003f22270 */
[----:B------:R-:W-:-:S07]  /*3640*/  P2R R176, PR, RZ, 0x2 ;  /* 0x00000002ffb07803 */ /* 0x000fce0000000000 */
[----:B------:R-:W-:Y:S05]  /*3650*/  @!P2 BRA P0, `(.L_x_57) ;  /* 0x00000000006ca947 */ /* 0x000fea0000000000 */
[----:B------:R-:W1:Y:S01]  /*3660*/  F2I.F64 R7, R100 ;  /* 0x0000006400077311 */ /* 0x000e620000301100 */
[----:B------:R-:W-:Y:S01]  /*3670*/  UMOV UR8, 0x54442d18 ;  /* 0x54442d1800087882 */ /* 0x000fe20000000000 */
[----:B------:R-:W-:Y:S01]  /*3680*/  UMOV UR9, 0x3ff921fb ;  /* 0x3ff921fb00097882 */ /* 0x000fe20000000000 */
[----:B------:R-:W-:Y:S01]  /*3690*/  DSETP.GE.AND P0, PT, |R104|, 2.14748364800000000000e+09, PT ;  /* 0x41e000006800742a */ /* 0x000fe20003f06200 */
[----:B------:R-:W-:Y:S04]  /*36a0*/  BSSY B3, `(.L_x_58) ;  /* 0x0000014000037945 */ /* 0x000fe80003800000 */
[----:B-1----:R-:W1:Y:S01]  /*36b0*/  I2F.F64 R98, R7 ;  /* 0x0000000700627312 */ /* 0x002e620000201c00 */
[----:B------:R2:W-:Y:S01]  /*36c0*/  STL [R8], R7 ;  /* 0x0000000708007387 */ /* 0x0005e20000100800 */
[----:B-1----:R-:W-:Y:S01]  /*36d0*/  DFMA R16, -R98, UR8, R104 ;  /* 0x0000000862107c2b */ /* 0x002fe20008000168 */
[----:B------:R-:W-:Y:S01]  /*36e0*/  UMOV UR8, 0x33145c00 ;  /* 0x33145c0000087882 */ /* 0x000fe20000000000 */
[----:B------:R-:W-:-:S06]  /*36f0*/  UMOV UR9, 0x3c91a626 ;  /* 0x3c91a62600097882 */ /* 0x000fcc0000000000 */
[----:B------:R-:W-:Y:S01]  /*3700*/  DFMA R16, -R98, UR8, R16 ;  /* 0x0000000862107c2b */ /* 0x000fe20008000110 */
[----:B------:R-:W-:Y:S01]  /*3710*/  UMOV UR8, 0x252049c0 ;  /* 0x252049c000087882 */ /* 0x000fe20000000000 */
[----:B------:R-:W-:-:S06]  /*3720*/  UMOV UR9, 0x397b839a ;  /* 0x397b839a00097882 */ /* 0x000fcc0000000000 */
[----:B------:R-:W-:Y:S01]  /*3730*/  DFMA R98, -R98, UR8, R16 ;  /* 0x0000000862627c2b */ /* 0x000fe20008000110 */
[----:B--2---:R-:W-:Y:S10]  /*3740*/  @!P0 BRA `(.L_x_59) ;  /* 0x0000000000248947 */ /* 0x004ff40003800000 */
[----:B------:R-:W-:Y:S01]  /*3750*/  BSSY B4, `(.L_x_60) ;  /* 0x0000005000047945 */ /* 0x000fe20003800000 */
[----:B------:R-:W-:Y:S01]  /*3760*/  IMAD.MOV.U32 R22, RZ, RZ, R104 ;  /* 0x000000ffff167224 */ /* 0x000fe200078e0068 */
[----:B------:R-:W-:Y:S01]  /*3770*/  MOV R11, 0x37a0 ;  /* 0x000037a0000b7802 */ /* 0x000fe20000000f00 */
[----:B------:R-:W-:-:S07]  /*3780*/  IMAD.MOV.U32 R15, RZ, RZ, R105 ;  /* 0x000000ffff0f7224 */ /* 0x000fce00078e0069 */
[----:B0-----:R-:W-:Y:S05]  /*3790*/  CALL.REL.NOINC `($triton_$__internal_trig_reduction_slowpathd) ;  /* 0x0000005c001c7944 */ /* 0x001fea0003c00000 */
[----:B------:R-:W-:Y:S05]  /*37a0*/  BSYNC B4 ;  /* 0x0000000000047941 */ /* 0x000fea0003800000 */
.L_x_60:
[----:B------:R0:W5:Y:S01]  /*37b0*/  LDL R7, [R8] ;  /* 0x0000000008077983 */ /* 0x0001620000100800 */
[----:B------:R-:W-:Y:S02]  /*37c0*/  IMAD.MOV.U32 R98, RZ, RZ, R22 ;  /* 0x000000ffff627224 */ /* 0x000fe400078e0016 */
[----:B------:R-:W-:-:S07]  /*37d0*/  IMAD.MOV.U32 R99, RZ, RZ, R23 ;  /* 0x000000ffff637224 */ /* 0x000fce00078e0017 */
.L_x_59:
[----:B------:R-:W-:Y:S05]  /*37e0*/  BSYNC B3 ;  /* 0x0000000000037941 */ /* 0x000fea0003800000 */
.L_x_58:
[----:B-----5:R-:W-:Y:S01]  /*37f0*/  VIADD R7, R7, 0x1 ;  /* 0x0000000107077836 */ /* 0x020fe20000000000 */
[----:B------:R-:W-:Y:S06]  /*3800*/  BRA `(.L_x_61) ;  /* 0x0000000000087947 */ /* 0x000fec0003800000 */
.L_x_57:
[----:B------:R-:W-:Y:S01]  /*3810*/  DMUL R98, RZ, R104 ;  /* 0x00000068ff627228 */ /* 0x000fe20000000000 */
[----:B------:R-:W-:-:S10]  /*3820*/  IMAD.MOV.U32 R7, RZ, RZ, 0x1 ;  /* 0x00000001ff077424 */ /* 0x000fd400078e00ff */
.L_x_61:
[----:B------:R-:W-:Y:S05]  /*3830*/  BSYNC B2 ;  /* 0x0000000000027941 */ /* 0x000fea0003800000 */
.L_x_56:
[----:B------:R-:W1:Y:S01]  /*3840*/  MUFU.RCP64H R17, R33 ;  /* 0x0000002100117308 */ /* 0x000e620000001800 */
[----:B------:R-:W-:Y:S01]  /*3850*/  IMAD.MOV.U32 R16, RZ, RZ, 0x1 ;  /* 0x00000001ff107424 */ /* 0x000fe200078e00ff */
[----:B------:R-:W-:Y:S01]  /*3860*/  ISETP.NE.AND P0, PT, R45, RZ, PT ;  /* 0x000000ff2d00720c */ /* 0x000fe20003f05270 */
[----:B------:R-:W-:Y:S01]  /*3870*/  BSSY B0, `(.L_x_62) ;  /* 0x0000018000007945 */ /* 0x000fe20003800000 */
[----:B------:R-:W-:Y:S01]  /*3880*/  ISETP.NE.AND P1, PT, R36, RZ, PT ;  /* 0x000000ff2400720c */ /* 0x000fe20003f25270 */
[----:B------:R-:W-:Y:S01]  /*3890*/  IMAD.U32 R34, R34, 0x10000, RZ ;  /* 0x0001000022227824 */ /* 0x000fe200078e00ff */
[----:B------:R-:W-:Y:S02]  /*38a0*/  FSEL R28, R28, RZ, !P0 ;  /* 0x000000ff1c1c7208 */ /* 0x000fe40004000000 */
[----:B------:R-:W-:Y:S02]  /*38b0*/  FSEL R29, R29, 1.875, !P0 ;  /* 0x3ff000001d1d7808 */ /* 0x000fe40004000000 */
[----:B------:R-:W-:Y:S01]  /*38c0*/  FSEL R38, R35, R38, !P1 ;  /* 0x0000002623267208 */ /* 0x000fe20004800000 */
[----:B------:R-:W-:Y:S01]  /*38d0*/  IMAD.U32 R35, R6, 0x10000, RZ ;  /* 0x0001000006237824 */ /* 0x000fe200078e00ff */
[----:B-1----:R-:W-:-:S08]  /*38e0*/  DFMA R18, -R32, R16, 1 ;  /* 0x3ff000002012742b */ /* 0x002fd00000000110 */
        /* <DEDUP_REMOVED lines=13> */
[----:B0-----:R-:W-:Y:S05]  /*39c0*/  CALL.REL.NOINC `($__internal_0_$__cuda_sm20_div_rn_f64_full) ;  /* 0x00000048002c7944 */ /* 0x001fea0003c00000 */
[----:B------:R-:W-:Y:S02]  /*39d0*/  IMAD.MOV.U32 R70, RZ, RZ, R52 ;  /* 0x000000ffff467224 */ /* 0x000fe400078e0034 */
[----:B------:R-:W-:-:S07]  /*39e0*/  IMAD.MOV.U32 R71, RZ, RZ, R53 ;  /* 0x000000ffff477224 */ /* 0x000fce00078e0035 */
.L_x_63:
[----:B------:R-:W-:Y:S05]  /*39f0*/  BSYNC B0 ;  /* 0x0000000000007941 */ /* 0x000fea0003800000 */
.L_x_62:
[----:B------:R-:W1:Y:S01]  /*3a00*/  LDC.64 R16, c[0x4][0x18] ;  /* 0x01000600ff107b82 */ /* 0x000e620000000a00 */
[----:B------:R-:W-:-:S05]  /*3a10*/  LOP3.LUT R32, R7, 0x1, RZ, 0xc0, !PT ;  /* 0x0000000107207812 */ /* 0x000fca00078ec0ff */
[----:B------:R-:W-:-:S04]  /*3a20*/  IMAD.SHL.U32 R11, R32, 0x8, RZ ;  /* 0x00000008200b7824 */ /* 0x000fc800078e00ff */
[----:B-1----:R-:W-:-:S05]  /*3a30*/  IMAD.WIDE.U32 R16, R11, 0x8, R16 ;  /* 0x000000080b107825 */ /* 0x002fca00078e0010 */
[----:B------:R1:W5:Y:S04]  /*3a40*/  LDG.E.64.CONSTANT R146, desc[UR6][R16.64+0x8] ;  /* 0x0000080610927981 */ /* 0x000368000c1e9b00 */
[----:B------:R1:W5:Y:S04]  /*3a50*/  LDG.E.64.CONSTANT R128, desc[UR6][R16.64+0x10] ;  /* 0x0000100610807981 */ /* 0x000368000c1e9b00 */
[----:B------:R1:W5:Y:S04]  /*3a60*/  LDG.E.64.CONSTANT R108, desc[UR6][R16.64+0x18] ;  /* 0x00001806106c7981 */ /* 0x000368000c1e9b00 */
[----:B------:R1:W5:Y:S04]  /*3a70*/  LDG.E.64.CONSTANT R96, desc[UR6][R16.64+0x20] ;  /* 0x0000200610607981 */ /* 0x000368000c1e9b00 */
[----:B------:R1:W5:Y:S04]  /*3a80*/  LDG.E.64.CONSTANT R94, desc[UR6][R16.64+0x28] ;  /* 0x00002806105e7981 */ /* 0x000368000c1e9b00 */
[----:B------:R1:W5:Y:S01]  /*3a90*/  LDG.E.64.CONSTANT R162, desc[UR6][R16.64+0x30] ;  /* 0x0000300610a27981 */ /* 0x000362000c1e9b00 */
[----:B------:R-:W-:Y:S01]  /*3aa0*/  LOP3.LUT R6, R103, 0x7fffffff, RZ, 0xc0, !PT ;  /* 0x7fffffff67067812 */ /* 0x000fe200078ec0ff */
[----:B------:R-:W-:Y:S01]  /*3ab0*/  DMUL R92, R2, R92 ;  /* 0x0000005c025c7228 */ /* 0x000fe20000000000 */
[----:B------:R-:W-:Y:S01]  /*3ac0*/  ISETP.NE.AND P3, PT, R102, RZ, PT ;  /* 0x000000ff6600720c */ /* 0x000fe20003f65270 */
[----:B------:R1:W2:Y:S01]  /*3ad0*/  F2F.F64.F32 R2, R39 ;  /* 0x0000002700027310 */ /* 0x0002a20000201800 */
[C---:B------:R-:W-:Y:S01]  /*3ae0*/  ISETP.EQ.AND P0, PT, R6.reuse, 0x7ff00000, PT ;  /* 0x7ff000000600780c */ /* 0x040fe20003f02270 */
[----:B------:R-:W-:Y:S01]  /*3af0*/  UMOV UR8, 0x6dc9c883 ;  /* 0x6dc9c88300087882 */ /* 0x000fe20000000000 */
[----:B------:R-:W-:Y:S01]  /*3b00*/  UMOV UR9, 0x3fe45f30 ;  /* 0x3fe45f3000097882 */ /* 0x000fe20000000000 */
[----:B------:R-:W-:Y:S01]  /*3b10*/  ISETP.EQ.AND P1, PT, R6, 0x7ff00000, PT ;  /* 0x7ff000000600780c */ /* 0x000fe20003f22270 */
[----:B------:R-:W-:Y:S01]  /*3b20*/  DMUL R90, R102, UR8 ;  /* 0x00000008665a7c28 */ /* 0x000fe20008000000 */
[----:B------:R-:W-:Y:S02]  /*3b30*/  BSSY B2, `(.L_x_64) ;  /* 0x0000020000027945 */ /* 0x000fe40003800000 */
[----:B------:R-:W-:-:S06]  /*3b40*/  P2R R178, PR, RZ, 0x2 ;  /* 0x00000002ffb27803 */ /* 0x000fcc0000000000 */
[----:B-1----:R-:W-:Y:S05]  /*3b50*/  @!P3 BRA P0, `(.L_x_65) ;  /* 0x00000000006cb947 */ /* 0x002fea0000000000 */
        /* <DEDUP_REMOVED lines=14> */
[----:B---3--:R-:W-:Y:S10]  /*3c40*/  @!P0 BRA `(.L_x_67) ;  /* 0x0000000000248947 */ /* 0x008ff40003800000 */
[----:B------:R-:W-:Y:S01]  /*3c50*/  BSSY B4, `(.L_x_68) ;  /* 0x0000005000047945 */ /* 0x000fe20003800000 */
[----:B------:R-:W-:Y:S01]  /*3c60*/  IMAD.MOV.U32 R22, RZ, RZ, R102 ;  /* 0x000000ffff167224 */ /* 0x000fe200078e0066 */
[----:B------:R-:W-:Y:S01]  /*3c70*/  MOV R11, 0x3ca0 ;  /* 0x00003ca0000b7802 */ /* 0x000fe20000000f00 */
[----:B------:R-:W-:-:S07]  /*3c80*/  IMAD.MOV.U32 R15, RZ, RZ, R103 ;  /* 0x000000ffff0f7224 */ /* 0x000fce00078e0067 */
[----:B0-2--5:R-:W-:Y:S05]  /*3c90*/  CALL.REL.NOINC `($triton_$__internal_trig_reduction_slowpathd) ;  /* 0x0000005400dc7944 */ /* 0x025fea0003c00000 */
[----:B------:R-:W-:Y:S05]  /*3ca0*/  BSYNC B4 ;  /* 0x0000000000047941 */ /* 0x000fea0003800000 */
.L_x_68:
[----:B------:R0:W5:Y:S01]  /*3cb0*/  LDL R11, [R8] ;  /* 0x00000000080b7983 */ /* 0x0001620000100800 */
[----:B------:R-:W-:Y:S02]  /*3cc0*/  IMAD.MOV.U32 R88, RZ, RZ, R22 ;  /* 0x000000ffff587224 */ /* 0x000fe400078e0016 */
[----:B------:R-:W-:-:S07]  /*3cd0*/  IMAD.MOV.U32 R89, RZ, RZ, R23 ;  /* 0x000000ffff597224 */ /* 0x000fce00078e0017 */
.L_x_67:
[----:B------:R-:W-:Y:S05]  /*3ce0*/  BSYNC B3 ;  /* 0x0000000000037941 */ /* 0x000fea0003800000 */
.L_x_66:
[----:B-----5:R-:W-:Y:S01]  /*3cf0*/  VIADD R6, R11, 0x1 ;  /* 0x000000010b067836 */ /* 0x020fe20000000000 */
[----:B------:R-:W-:Y:S06]  /*3d00*/  BRA `(.L_x_69) ;  /* 0x0000000000087947 */ /* 0x000fec0003800000 */
.L_x_65:
[----:B------:R-:W-:Y:S01]  /*3d10*/  DMUL R88, RZ, R102 ;  /* 0x00000066ff587228 */ /* 0x000fe20000000000 */
[----:B------:R-:W-:-:S10]  /*3d20*/  IMAD.MOV.U32 R6, RZ, RZ, 0x1 ;  /* 0x00000001ff067424 */ /* 0x000fd400078e00ff */
.L_x_69:
[----:B------:R-:W-:Y:S05]  /*3d30*/  BSYNC B2 ;  /* 0x0000000000027941 */ /* 0x000fea0003800000 */
.L_x_64:
[----:B------:R-:W1:Y:S01]  /*3d40*/  MUFU.RCP64H R17, R5 ;  /* 0x0000000500117308 */ /* 0x000e620000001800 */
[----:B------:R-:W-:Y:S01]  /*3d50*/  IMAD.MOV.U32 R16, RZ, RZ, 0x1 ;  /* 0x00000001ff107424 */ /* 0x000fe200078e00ff */
[----:B------:R-:W-:Y:S01]  /*3d60*/  ISETP.NE.AND P0, PT, R36, RZ, PT ;  /* 0x000000ff2400720c */ /* 0x000fe20003f05270 */
[----:B------:R-:W-:Y:S01]  /*3d70*/  BSSY B0, `(.L_x_70) ;  /* 0x0000018000007945 */ /* 0x000fe20003800000 */
[----:B------:R-:W-:Y:S01]  /*3d80*/  ISETP.NE.AND P1, PT, R44, RZ, PT ;  /* 0x000000ff2c00720c */ /* 0x000fe20003f25270 */
[----:B------:R-:W-:Y:S01]  /*3d90*/  IMAD.U32 R12, R12, 0x10000, RZ ;  /* 0x000100000c0c7824 */ /* 0x000fe200078e00ff */
[----:B------:R-:W-:Y:S01]  /*3da0*/  FSEL R37, R37, R40, !P0 ;  /* 0x0000002825257208 */ /* 0x000fe20004000000 */
[----:B------:R-:W-:Y:S01]  /*3db0*/  IMAD.U32 R33, R0, 0x10000, RZ ;  /* 0x0001000000217824 */ /* 0x000fe200078e00ff */
[----:B------:R-:W-:Y:S02]  /*3dc0*/  FSEL R30, R30, RZ, !P1 ;  /* 0x000000ff1e1e7208 */ /* 0x000fe40004800000 */
[----:B------:R-:W-:Y:S01]  /*3dd0*/  FSEL R31, R31, 1.875, !P1 ;  /* 0x3ff000001f1f7808 */ /* 0x000fe20004800000 */
        /* <DEDUP_REMOVED lines=14> */
[----:B0-2--5:R-:W-:Y:S05]  /*3ec0*/  CALL.REL.NOINC `($__internal_0_$__cuda_sm20_div_rn_f64_full) ;  /* 0x0000004000ec7944 */ /* 0x025fea0003c00000 */
[----:B------:R-:W-:Y:S02]  /*3ed0*/  IMAD.MOV.U32 R58, RZ, RZ, R52 ;  /* 0x000000ffff3a7224 */ /* 0x000fe400078e0034 */
[----:B------:R-:W-:-:S07]  /*3ee0*/  IMAD.MOV.U32 R59, RZ, RZ, R53 ;  /* 0x000000ffff3b7224 */ /* 0x000fce00078e0035 */
.L_x_71:
[----:B------:R-:W-:Y:S05]  /*3ef0*/  BSYNC B0 ;  /* 0x0000000000007941 */ /* 0x000fea0003800000 */
.L_x_70:
        /* <DEDUP_REMOVED lines=11> */
[----:B--2---:R-:W-:Y:S01]  /*3fb0*/  DMUL R82, R2, R82 ;  /* 0x0000005202527228 */ /* 0x004fe20000000000 */
[----:B------:R-:W-:Y:S01]  /*3fc0*/  ISETP.NE.AND P1, PT, R92, RZ, PT ;  /* 0x000000ff5c00720c */ /* 0x000fe20003f25270 */
[----:B------:R1:W2:Y:S01]  /*3fd0*/  F2F.F64.F32 R2, R38 ;  /* 0x0000002600027310 */ /* 0x0002a20000201800 */
[C---:B------:R-:W-:Y:S01]  /*3fe0*/  ISETP.EQ.AND P0, PT, R0.reuse, 0x7ff00000, PT ;  /* 0x7ff000000000780c */ /* 0x040fe20003f02270 */
[----:B------:R-:W-:Y:S01]  /*3ff0*/  UMOV UR8, 0x6dc9c883 ;  /* 0x6dc9c88300087882 */ /* 0x000fe20000000000 */
[----:B------:R-:W-:Y:S01]  /*4000*/  UMOV UR9, 0x3fe45f30 ;  /* 0x3fe45f3000097882 */ /* 0x000fe20000000000 */
[----:B------:R-:W-:Y:S01]  /*4010*/  ISETP.EQ.AND P4, PT, R0, 0x7ff00000, PT ;  /* 0x7ff000000000780c */ /* 0x000fe20003f82270 */
[----:B------:R-:W-:Y:S01]  /*4020*/  DMUL R80, R92, UR8 ;  /* 0x000000085c507c28 */ /* 0x000fe20008000000 */
[----:B------:R-:W-:Y:S01]  /*4030*/  BSSY B2, `(.L_x_72) ;  /* 0x0000021000027945 */ /* 0x000fe20003800000 */
[----:B------:R-:W-:-:S02]  /*4040*/  P2R R180, PR, RZ, 0x2 ;  /* 0x00000002ffb47803 */ /* 0x000fc40000000000 */
[----:B------:R-:W-:-:S05]  /*4050*/  P2R R179, PR, RZ, 0x10 ;  /* 0x00000010ffb37803 */ /* 0x000fca0000000000 */
        /* <DEDUP_REMOVED lines=22> */
.L_x_76:
[----:B------:R0:W5:Y:S01]  /*41c0*/  LDL R11, [R8] ;  /* 0x00000000080b7983 */ /* 0x0001620000100800 */
[----:B------:R-:W-:Y:S02]  /*41d0*/  IMAD.MOV.U32 R78, RZ, RZ, R22 ;  /* 0x000000ffff4e7224 */ /* 0x000fe400078e0016 */
[----:B------:R-:W-:-:S07]  /*41e0*/  IMAD.MOV.U32 R79, RZ, RZ, R23 ;  /* 0x000000ffff4f7224 */ /* 0x000fce00078e0017 */
.L_x_75:
[----:B------:R-:W-:Y:S05]  /*41f0*/  BSYNC B3 ;  /* 0x0000000000037941 */ /* 0x000fea0003800000 */
.L_x_74:
[----:B-----5:R-:W-:Y:S01]  /*4200*/  VIADD R5, R11, 0x1 ;  /* 0x000000010b057836 */ /* 0x020fe20000000000 */
[----:B------:R-:W-:Y:S06]  /*4210*/  BRA `(.L_x_77) ;  /* 0x0000000000087947 */ /* 0x000fec0003800000 */
.L_x_73:
[----:B------:R-:W-:Y:S01]  /*4220*/  DMUL R78, RZ, R92 ;  /* 0x0000005cff4e7228 */ /* 0x000fe20000000000 */
[----:B------:R-:W-:-:S10]  /*4230*/  IMAD.MOV.U32 R5, RZ, RZ, 0x1 ;  /* 0x00000001ff057424 */ /* 0x000fd400078e00ff */
.L_x_77:
[----:B------:R-:W-:Y:S05]  /*4240*/  BSYNC B2 ;  /* 0x0000000000027941 */ /* 0x000fea0003800000 */
.L_x_72:
[----:B------:R-:W1:Y:S01]  /*4250*/  MUFU.RCP64H R17, R29 ;  /* 0x0000001d00117308 */ /* 0x000e620000001800 */
[----:B------:R-:W-:Y:S01]  /*4260*/  IMAD.MOV.U32 R16, RZ, RZ, 0x1 ;  /* 0x00000001ff107424 */ /* 0x000fe200078e00ff */
[----:B------:R-:W-:Y:S01]  /*4270*/  ISETP.NE.AND P0, PT, R36, RZ, PT ;  /* 0x000000ff2400720c */ /* 0x000fe20003f05270 */
[----:B------:R-:W-:Y:S03]  /*4280*/  BSSY B0, `(.L_x_78) ;  /* 0x0000013000007945 */ /* 0x000fe60003800000 */
[----:B------:R-:W-:Y:S01]  /*4290*/  FSEL R0, R35, R34, !P0 ;  /* 0x0000002223007208 */ /* 0x000fe20004000000 */
        /* <DEDUP_REMOVED lines=17> */
.L_x_79:
[----:B------:R-:W-:Y:S05]  /*43b0*/  BSYNC B0 ;  /* 0x0000000000007941 */ /* 0x000fea0003800000 */
.L_x_78:
        /* <DEDUP_REMOVED lines=10> */
[----:B--2---:R-:W-:Y:S01]  /*4460*/  DMUL R70, R2, R70 ;  /* 0x0000004602467228 */ /* 0x004fe20000000000 */
[----:B------:R-:W-:Y:S01]  /*4470*/  ISETP.NE.AND P1, PT, R82, RZ, PT ;  /* 0x000000ff5200720c */ /* 0x000fe20003f25270 */
[----:B------:R1:W1:Y:S01]  /*4480*/  F2F.F64.F32 R28, R37 ;  /* 0x00000025001c7310 */ /* 0x0002620000201800 */
[----:B------:R-:W-:Y:S01]  /*4490*/  LOP3.LUT R2, R83, 0x7fffffff, RZ, 0xc0, !PT ;  /* 0x7fffffff53027812 */ /* 0x000fe200078ec0ff */
[----:B------:R-:W-:Y:S01]  /*44a0*/  UMOV UR8, 0x6dc9c883 ;  /* 0x6dc9c88300087882 */ /* 0x000fe20000000000 */
[----:B------:R-:W-:Y:S01]  /*44b0*/  UMOV UR9, 0x3fe45f30 ;  /* 0x3fe45f3000097882 */ /* 0x000fe20000000000 */
[----:B------:R-:W-:Y:S01]  /*44c0*/  BSSY B2, `(.L_x_80) ;  /* 0x0000024000027945 */ /* 0x000fe20003800000 */
[C---:B------:R-:W-:Y:S01]  /*44d0*/  ISETP.EQ.AND P0, PT, R2.reuse, 0x7ff00000, PT ;  /* 0x7ff000000200780c */ /* 0x040fe20003f02270 */
[----:B------:R-:W-:Y:S01]  /*44e0*/  DMUL R68, R82, UR8 ;  /* 0x0000000852447c28 */ /* 0x000fe20008000000 */
[----:B------:R-:W-:-:S02]  /*44f0*/  ISETP.EQ.AND P4, PT, R2, 0x7ff00000, PT ;  /* 0x7ff000000200780c */ /* 0x000fc40003f82270 */
[----:B------:R-:W-:Y:S02]  /*4500*/  P2R R182, PR, RZ, 0x2 ;  /* 0x00000002ffb67803 */ /* 0x000fe40000000000 */
[----:B------:R-:W-:-:S07]  /*4510*/  P2R R181, PR, RZ, 0x10 ;  /* 0x00000010ffb57803 */ /* 0x000fce0000000000 */
        /* <DEDUP_REMOVED lines=20> */
[----:B0----5:R-:W-:Y:S05]  /*4660*/  CALL.REL.NOINC `($triton_$__internal_trig_reduction_slowpathd) ;  /* 0x0000004c00687944 */ /* 0x021fea0003c00000 */
[----:B------:R-:W-:Y:S05]  /*4670*/  BSYNC B4 ;  /* 0x0000000000047941 */ /* 0x000fea0003800000 */
.L_x_84:
[----:B------:R0:W5:Y:S01]  /*4680*/  LDL R11, [R8] ;  /* 0x00000000080b7983 */ /* 0x0001620000100800 */
[----:B------:R-:W-:Y:S02]  /*4690*/  IMAD.MOV.U32 R66, RZ, RZ, R22 ;  /* 0x000000ffff427224 */ /* 0x000fe400078e0016 */
[----:B------:R-:W-:-:S07]  /*46a0*/  IMAD.MOV.U32 R67, RZ, RZ, R23 ;  /* 0x000000ffff437224 */ /* 0x000fce00078e0017 */
.L_x_83:
[----:B------:R-:W-:Y:S05]  /*46b0*/  BSYNC B3 ;  /* 0x0000000000037941 */ /* 0x000fea0003800000 */
.L_x_82:
[----:B-----5:R-:W-:Y:S01]  /*46c0*/  VIADD R4, R11, 0x1 ;  /* 0x000000010b047836 */ /* 0x020fe20000000000 */
[----:B------:R-:W-:Y:S06]  /*46d0*/  BRA `(.L_x_85) ;  /* 0x0000000000087947 */ /* 0x000fec0003800000 */
.L_x_81:
[----:B------:R-:W-:Y:S01]  /*46e0*/  DMUL R66, RZ, R82 ;  /* 0x00000052ff427228 */ /* 0x000fe20000000000 */
[----:B------:R-:W-:-:S10]  /*46f0*/  IMAD.MOV.U32 R4, RZ, RZ, 0x1 ;  /* 0x00000001ff047424 */ /* 0x000fd400078e00ff */
.L_x_85:
[----:B------:R-:W-:Y:S05]  /*4700*/  BSYNC B2 ;  /* 0x0000000000027941 */ /* 0x000fea0003800000 */
.L_x_80:
[----:B------:R-:W1:Y:S01]  /*4710*/  MUFU.RCP64H R3, R31 ;  /* 0x0000001f00037308 */ /* 0x000e620000001800 */
[----:B------:R-:W-:Y:S01]  /*4720*/  IMAD.MOV.U32 R2, RZ, RZ, 0x1 ;  /* 0x00000001ff027424 */ /* 0x000fe200078e00ff */
[----:B------:R-:W-:Y:S01]  /*4730*/  ISETP.NE.AND P0, PT, R36, RZ, PT ;  /* 0x000000ff2400720c */ /* 0x000fe20003f05270 */
[----:B------:R-:W-:Y:S01]  /*4740*/  BSSY B0, `(.L_x_86) ;  /* 0x0000019000007945 */ /* 0x000fe20003800000 */
[----:B------:R-:W-:Y:S02]  /*4750*/  ISETP.NE.AND P4, PT, R39, RZ, PT ;  /* 0x000000ff2700720c */ /* 0x000fe40003f85270 */
[----:B------:R-:W-:Y:S02]  /*4760*/  FSEL R110, R12, R33, !P0 ;  /* 0x000000210c6e7208 */ /* 0x000fe40004000000 */
[----:B------:R-:W-:Y:S02]  /*4770*/  ISETP.NE.AND P0, PT, R32, RZ, PT ;  /* 0x000000ff2000720c */ /* 0x000fe40003f05270 */
[----:B------:R-:W-:-:S02]  /*4780*/  ISETP.NE.AND P1, PT, R34, RZ, PT ;  /* 0x000000ff2200720c */ /* 0x000fc40003f25270 */
[----:B------:R-:W-:Y:S02]  /*4790*/  P2R R175, PR, RZ, 0x1 ;  /* 0x00000001ffaf7803 */ /* 0x000fe40000000000 */
[----:B------:R-:W-:Y:S01]  /*47a0*/  P2R R174, PR, RZ, 0x10 ;  /* 0x00000010ffae7803 */ /* 0x000fe20000000000 */
[----:B-1----:R-:W-:Y:S01]  /*47b0*/  DFMA R16, -R30, R2, 1 ;  /* 0x3ff000001e10742b */ /* 0x002fe20000000102 */
[----:B------:R-:W-:-:S07]  /*47c0*/  P2R R173, PR, RZ, 0x2 ;  /* 0x00000002ffad7803 */ /* 0x000fce0000000000 */
        /* <DEDUP_REMOVED lines=13> */
[----:B0----5:R-:W-:Y:S05]  /*48a0*/  CALL.REL.NOINC `($__internal_0_$__cuda_sm20_div_rn_f64_full) ;  /* 0x0000003800747944 */ /* 0x021fea0003c00000 */
[----:B------:R-:W-:Y:S02]  /*48b0*/  IMAD.MOV.U32 R2, RZ, RZ, R52 ;  /* 0x000000ffff027224 */ /* 0x000fe400078e0034 */
[----:B------:R-:W-:-:S07]  /*48c0*/  IMAD.MOV.U32 R3, RZ, RZ, R53 ;  /* 0x000000ffff037224 */ /* 0x000fce00078e0035 */
.L_x_87:
[----:B------:R-:W-:Y:S05]  /*48d0*/  BSYNC B0 ;  /* 0x0000000000007941 */ /* 0x000fea0003800000 */
.L_x_86:
[----:B------:R-:W1:Y:S01]  /*48e0*/  LDC.64 R16, c[0x4][0x18] ;  /* 0x01000600ff107b82 */ /* 0x000e620000000a00 */
[----:B------:R-:W-:Y:S02]  /*48f0*/  LOP3.LUT P0, R11, R4, 0x1, RZ, 0xc0, !PT ;  /* 0x00000001040b7812 */ /* 0x000fe4000780c0ff */
[----:B------:R-:W-:Y:S02]  /*4900*/  ISETP.NE.AND P1, PT, R70, RZ, PT ;  /* 0x000000ff4600720c */ /* 0x000fe40003f25270 */
[----:B------:R-:W-:Y:S01]  /*4910*/  P2R R172, PR, RZ, 0x1 ;  /* 0x00000001ffac7803 */ /* 0x000fe20000000000 */
        /* <DEDUP_REMOVED lines=10> */
[----:B------:R-:W-:Y:S01]  /*49c0*/  UMOV UR4, 0x6dc9c883 ;  /* 0x6dc9c88300047882 */ /* 0x000fe20000000000 */
[----:B------:R1:W2:Y:S01]  /*49d0*/  F2F.F64.F32 R28, R0 ;  /* 0x00000000001c7310 */ /* 0x0002a20000201800 */
[C---:B------:R-:W-:Y:S01]  /*49e0*/  ISETP.EQ.AND P0, PT, R11.reuse, 0x7ff00000, PT ;  /* 0x7ff000000b00780c */ /* 0x040fe20003f02270 */
[----:B------:R-:W-:Y:S01]  /*49f0*/  UMOV UR5, 0x3fe45f30 ;  /* 0x3fe45f3000057882 */ /* 0x000fe20000000000 */
[----:B------:R-:W-:Y:S01]  /*4a00*/  ISETP.EQ.AND P4, PT, R11, 0x7ff00000, PT ;  /* 0x7ff000000b00780c */ /* 0x000fe20003f82270 */
[----:B------:R-:W-:Y:S01]  /*4a10*/  DMUL R56, R70, UR4 ;  /* 0x0000000446387c28 */ /* 0x000fe20008000000 */
[----:B------:R-:W-:Y:S01]  /*4a20*/  BSSY B2, `(.L_x_88) ;  /* 0x0000021000027945 */ /* 0x000fe20003800000 */
[----:B------:R-:W-:-:S02]  /*4a30*/  P2R R184, PR, RZ, 0x2 ;  /* 0x00000002ffb87803 */ /* 0x000fc40000000000 */
        /* <DEDUP_REMOVED lines=23> */
.L_x_92:
[----:B------:R0:W5:Y:S01]  /*4bb0*/  LDL R11, [R8] ;  /* 0x00000000080b7983 */ /* 0x0001620000100800 */
[----:B------:R-:W-:Y:S02]  /*4bc0*/  IMAD.MOV.U32 R54, RZ, RZ, R22 ;  /* 0x000000ffff367224 */ /* 0x000fe400078e0016 */
[----:B------:R-:W-:-:S07]  /*4bd0*/  IMAD.MOV.U32 R55, RZ, RZ, R23 ;  /* 0x000000ffff377224 */ /* 0x000fce00078e0017 */
.L_x_91:
[----:B------:R-:W-:Y:S05]  /*4be0*/  BSYNC B3 ;  /* 0x0000000000037941 */ /* 0x000fea0003800000 */
.L_x_90:
[----:B-----5:R-:W-:Y:S01]  /*4bf0*/  VIADD R0, R11, 0x1 ;  /* 0x000000010b007836 */ /* 0x020fe20000000000 */
[----:B------:R-:W-:Y:S06]  /*4c00*/  BRA `(.L_x_93) ;  /* 0x0000000000087947 */ /* 0x000fec0003800000 */
.L_x_89:
[----:B------:R-:W-:Y:S01]  /*4c10*/  DMUL R54, RZ, R70 ;  /* 0x00000046ff367228 */ /* 0x000fe20000000000 */
[----:B------:R-:W-:-:S10]  /*4c20*/  IMAD.MOV.U32 R0, RZ, RZ, 0x1 ;  /* 0x00000001ff007424 */ /* 0x000fd400078e00ff */
.L_x_93:
[----:B------:R-:W-:Y:S05]  /*4c30*/  BSYNC B2 ;  /* 0x0000000000027941 */ /* 0x000fea0003800000 */
.L_x_88:
[----:B------:R-:W1:Y:S01]  /*4c40*/  LDC.64 R16, c[0x4][0x18] ;  /* 0x01000600ff107b82 */ /* 0x000e620000000a00 */
[----:B------:R-:W-:Y:S02]  /*4c50*/  LOP3.LUT P0, R11, R0, 0x1, RZ, 0xc0, !PT ;  /* 0x00000001000b7812 */ /* 0x000fe4000780c0ff */
[----:B------:R-:W-:Y:S02]  /*4c60*/  ISETP.NE.AND P6, PT, R175, RZ, PT ;  /* 0x000000ffaf00720c */ /* 0x000fe40003fc5270 */
[----:B------:R-:W-:Y:S01]  /*4c70*/  ISETP.NE.AND P5, PT, R174, RZ, PT ;  /* 0x000000ffae00720c */ /* 0x000fe20003fa5270 */
[----:B------:R-:W-:Y:S01]  /*4c80*/  IMAD.SHL.U32 R11, R11, 0x8, RZ ;  /* 0x000000080b0b7824 */ /* 0x000fe200078e00ff */
[----:B------:R-:W-:Y:S02]  /*4c90*/  ISETP.NE.AND P4, PT, R173, RZ, PT ;  /* 0x000000ffad00720c */ /* 0x000fe40003f85270 */
[----:B------:R-:W-:Y:S01]  /*4ca0*/  ISETP.NE.AND P1, PT, R172, RZ, PT ;  /* 0x000000ffac00720c */ /* 0x000fe20003f25270 */
[----:B-1----:R-:W-:-:S05]  /*4cb0*/  IMAD.WIDE.U32 R16, R11, 0x8, R16 ;  /* 0x000000080b107825 */ /* 0x002fca00078e0010 */
[----:B------:R1:W5:Y:S01]  /*4cc0*/  LDG.E.64.CONSTANT R138, desc[UR6][R16.64+0x8] ;  /* 0x00000806108a7981 */ /* 0x000362000c1e9b00 */
[----:B------:R-:W-:Y:S01]  /*4cd0*/  IMAD.MOV.U32 R114, RZ, RZ, 0x79785eba ;  /* 0x79785ebaff727424 */ /* 0x000fe200078e00ff */
[----:B------:R-:W-:Y:S02]  /*4ce0*/  P2R R189, PR, RZ, 0x1 ;  /* 0x00000001ffbd7803 */ /* 0x000fe40000000000 */
[----:B------:R1:W5:Y:S04]  /*4cf0*/  LDG.E.64.CONSTANT R150, desc[UR6][R16.64+0x10] ;  /* 0x0000100610967981 */ /* 0x000368000c1e9b00 */
[----:B------:R1:W5:Y:S04]  /*4d00*/  LDG.E.64.CONSTANT R52, desc[UR6][R16.64+0x18] ;  /* 0x0000180610347981 */ /* 0x000368000c1e9b00 */
[----:B0-----:R1:W5:Y:S04]  /*4d10*/  LDG.E.64.CONSTANT R50, desc[UR6][R16.64+0x20] ;  /* 0x0000200610327981 */ /* 0x001368000c1e9b00 */
[----:B------:R1:W5:Y:S04]  /*4d20*/  LDG.E.64.CONSTANT R48, desc[UR6][R16.64+0x28] ;  /* 0x0000280610307981 */ /* 0x000368000c1e9b00 */
[----:B------:R1:W5:Y:S01]  /*4d30*/  LDG.E.64.CONSTANT R160, desc[UR6][R16.64+0x30] ;  /* 0x0000300610a07981 */ /* 0x000362000c1e9b00 */
[----:B------:R-:W-:Y:S01]  /*4d40*/  IMAD.MOV.U32 R12, RZ, RZ, 0x3de5db65 ;  /* 0x3de5db65ff0c7424 */ /* 0x000fe200078e00ff */
[----:B------:R-:W-:Y:S01]  /*4d50*/  LOP3.LUT R11, R59, 0x7fffffff, RZ, 0xc0, !PT ;  /* 0x7fffffff3b0b7812 */ /* 0x000fe200078ec0ff */
[----:B------:R-:W1:Y:S01]  /*4d60*/  F2F.F64.F32 R110, R110 ;  /* 0x0000006e006e7310 */ /* 0x000e620000201800 */
[C---:B------:R-:W-:Y:S01]  /*4d70*/  FSEL R120, -R114.reuse, 4.2945490664224492434e-19, !P6 ;  /* 0x20fd816472787808 */ /* 0x040fe20007000100 */
[----:B------:R-:W-:Y:S01]  /*4d80*/  UMOV UR4, 0x6dc9c883 ;  /* 0x6dc9c88300047882 */ /* 0x000fe20000000000 */
[C---:B------:R-:W-:Y:S01]  /*4d90*/  FSEL R118, -R114.reuse, 4.2945490664224492434e-19, !P5 ;  /* 0x20fd816472767808 */ /* 0x040fe20006800100 */
[----:B------:R-:W-:Y:S01]  /*4da0*/  UMOV UR5, 0x3fe45f30 ;  /* 0x3fe45f3000057882 */ /* 0x000fe20000000000 */
[C---:B------:R-:W-:Y:S01]  /*4db0*/  FSEL R112, -R114.reuse, 4.2945490664224492434e-19, !P4 ;  /* 0x20fd816472707808 */ /* 0x040fe20006000100 */
[----:B------:R-:W-:Y:S01]  /*4dc0*/  DMUL R34, R58, UR4 ;  /* 0x000000043a227c28 */ /* 0x000fe20008000000 */
[C---:B------:R-:W-:Y:S01]  /*4dd0*/  FSEL R116, -R114.reuse, 4.2945490664224492434e-19, !P1 ;  /* 0x20fd816472747808 */ /* 0x040fe20004800100 */
[----:B------:R-:W-:Y:S01]  /*4de0*/  BSSY B2, `(.L_x_94) ;  /* 0x0000030000027945 */ /* 0x000fe20003800000 */
[----:B------:R-:W-:Y:S01]  /*4df0*/  FSEL R114, -R114, 4.2945490664224492434e-19, !P0 ;  /* 0x20fd816472727808 */ /* 0x000fe20004000100 */
[----:B--2---:R-:W-:Y:S01]  /*4e00*/  DMUL R46, R28, R46 ;  /* 0x0000002e1c2e7228 */ /* 0x004fe20000000000 */
[C---:B------:R-:W-:Y:S01]  /*4e10*/  FSEL R117, R12.reuse, -0.082518599927425384521, !P1 ;  /* 0xbda8ff830c757808 */ /* 0x040fe20004800000 */
[----:B------:R-:W-:Y:S01]  /*4e20*/  DMUL R44, R98, R98 ;  /* 0x00000062622c7228 */ /* 0x000fe20000000000 */
[----:B------:R-:W-:Y:S01]  /*4e30*/  FSEL R115, R12, -0.082518599927425384521, !P0 ;  /* 0xbda8ff830c737808 */ /* 0x000fe20004000000 */
[----:B------:R-:W-:Y:S01]  /*4e40*/  DMUL R42, R88, R88 ;  /* 0x00000058582a7228 */ /* 0x000fe20000000000 */
[C---:B------:R-:W-:Y:S01]  /*4e50*/  ISETP.EQ.AND P0, PT, R11.reuse, 0x7ff00000, PT ;  /* 0x7ff000000b00780c */ /* 0x040fe20003f02270 */
[----:B------:R-:W-:Y:S01]  /*4e60*/  DMUL R40, R78, R78 ;  /* 0x0000004e4e287228 */ /* 0x000fe20000000000 */
[----:B------:R-:W-:Y:S01]  /*4e70*/  ISETP.NE.AND P1, PT, R58, RZ, PT ;  /* 0x000000ff3a00720c */ /* 0x000fe20003f25270 */
[----:B------:R-:W-:Y:S01]  /*4e80*/  DMUL R38, R66, R66 ;  /* 0x0000004242267228 */ /* 0x000fe20000000000 */
[----:B------:R-:W-:Y:S01]  /*4e90*/  FSEL R113, R12, -0.082518599927425384521, !P4 ;  /* 0xbda8ff830c717808 */ /* 0x000fe20006000000 */
[----:B------:R-:W-:Y:S01]  /*4ea0*/  DMUL R36, R54, R54 ;  /* 0x0000003636247228 */ /* 0x000fe20000000000 */
[----:B------:R-:W-:-:S02]  /*4eb0*/  ISETP.EQ.AND P4, PT, R11, 0x7ff00000, PT ;  /* 0x7ff000000b00780c */ /* 0x000fc40003f82270 */
[C---:B------:R-:W-:Y:S02]  /*4ec0*/  FSEL R121, R12.reuse, -0.082518599927425384521, !P6 ;  /* 0xbda8ff830c797808 */ /* 0x040fe40007000000 */
[----:B------:R-:W-:Y:S02]  /*4ed0*/  FSEL R119, R12, -0.082518599927425384521, !P5 ;  /* 0xbda8ff830c777808 */ /* 0x000fe40006800000 */
[----:B------:R-:W-:Y:S02]  /*4ee0*/  P2R R190, PR, RZ, 0x10 ;  /* 0x00000010ffbe7803 */ /* 0x000fe40000000000 */
[----:B------:R-:W-:Y:S01]  /*4ef0*/  P2R R191, PR, RZ, 0x2 ;  /* 0x00000002ffbf7803 */ /* 0x000fe20000000000 */
[----:B-1----:R-:W-:Y:S06]  /*4f00*/  @!P1 BRA P0, `(.L_x_95) ;  /* 0x00000000006c9947 */ /* 0x002fec0000000000 */
[----:B------:R-:W0:Y:S01]  /*4f10*/  F2I.F64 R11, R34 ;  /* 0x00000022000b7311 */ /* 0x000e220000301100 */
[----:B------:R-:W-:Y:S01]  /*4f20*/  UMOV UR4, 0x54442d18 ;  /* 0x54442d1800047882 */ /* 0x000fe20000000000 */
[----:B------:R-:W-:Y:S01]  /*4f30*/  UMOV UR5, 0x3ff921fb ;  /* 0x3ff921fb00057882 */ /* 0x000fe20000000000 */
[----:B------:R-:W-:Y:S01]  /*4f40*/  DSETP.GE.AND P0, PT, |R58|, 2.14748364800000000000e+09, PT ;  /* 0x41e000003a00742a */ /* 0x000fe20003f06200 */
[----:B------:R-:W-:Y:S04]  /*4f50*/  BSSY B3, `(.L_x_96) ;  /* 0x0000014000037945 */ /* 0x000fe80003800000 */
[----:B0-----:R-:W0:Y:S01]  /*4f60*/  I2F.F64 R32, R11 ;  /* 0x0000000b00207312 */ /* 0x001e220000201c00 */
[----:B------:R1:W-:Y:S01]  /*4f70*/  STL [R8], R11 ;  /* 0x0000000b08007387 */ /* 0x0003e20000100800 */
[----:B0-----:R-:W-:Y:S01]  /*4f80*/  DFMA R16, -R32, UR4, R58 ;  /* 0x0000000420107c2b */ /* 0x001fe2000800013a */
[----:B------:R-:W-:Y:S01]  /*4f90*/  UMOV UR4, 0x33145c00 ;  /* 0x33145c0000047882 */ /* 0x000fe20000000000 */
[----:B------:R-:W-:-:S06]  /*4fa0*/  UMOV UR5, 0x3c91a626 ;  /* 0x3c91a62600057882 */ /* 0x000fcc0000000000 */
[----:B------:R-:W-:Y:S01]  /*4fb0*/  DFMA R16, -R32, UR4, R16 ;  /* 0x0000000420107c2b */ /* 0x000fe20008000110 */
[----:B------:R-:W-:Y:S01]  /*4fc0*/  UMOV UR4, 0x252049c0 ;  /* 0x252049c000047882 */ /* 0x000fe20000000000 */
[----:B------:R-:W-:-:S06]  /*4fd0*/  UMOV UR5, 0x397b839a ;  /* 0x397b839a00057882 */ /* 0x000fcc0000000000 */
[----:B------:R-:W-:Y:S01]  /*4fe0*/  DFMA R32, -R32, UR4, R16 ;  /* 0x0000000420207c2b */ /* 0x000fe20008000110 */
[----:B-1----:R-:W-:Y:S10]  /*4ff0*/  @!P0 BRA `(.L_x_97) ;  /* 0x0000000000248947 */ /* 0x002ff40003800000 */
[----:B------:R-:W-:Y:S01]  /*5000*/  BSSY B4, `(.L_x_98) ;  /* 0x0000005000047945 */ /* 0x000fe20003800000 */
[----:B------:R-:W-:Y:S01]  /*5010*/  IMAD.MOV.U32 R22, RZ, RZ, R58 ;  /* 0x000000ffff167224 */ /* 0x000fe200078e003a */
[----:B------:R-:W-:Y:S01]  /*5020*/  MOV R11, 0x5050 ;  /* 0x00005050000b7802 */ /* 0x000fe20000000f00 */
[----:B------:R-:W-:-:S07]  /*5030*/  IMAD.MOV.U32 R15, RZ, RZ, R59 ;  /* 0x000000ffff0f7224 */ /* 0x000fce00078e003b */
[----:B-----5:R-:W-:Y:S05]  /*5040*/  CALL.REL.NOINC `($triton_$__internal_trig_reduction_slowpathd) ;  /* 0x0000004000f07944 */ /* 0x020fea0003c00000 */
[----:B------:R-:W-:Y:S05]  /*5050*/  BSYNC B4 ;  /* 0x0000000000047941 */ /* 0x000fea0003800000 */
.L_x_98:
[----:B------:R0:W5:Y:S01]  /*5060*/  LDL R11, [R8] ;  /* 0x00000000080b7983 */ /* 0x0001620000100800 */
[----:B------:R-:W-:Y:S02]  /*5070*/  IMAD.MOV.U32 R32, RZ, RZ, R22 ;  /* 0x000000ffff207224 */ /* 0x000fe400078e0016 */
[----:B------:R-:W-:-:S07]  /*5080*/  IMAD.MOV.U32 R33, RZ, RZ, R23 ;  /* 0x000000ffff217224 */ /* 0x000fce00078e0017 */
.L_x_97:
[----:B------:R-:W-:Y:S05]  /*5090*/  BSYNC B3 ;  /* 0x0000000000037941 */ /* 0x000fea0003800000 */
.L_x_96:
[----:B-----5:R-:W-:Y:S01]  /*50a0*/  VIADD R12, R11, 0x1 ;  /* 0x000000010b0c7836 */ /* 0x020fe20000000000 */
[----:B------:R-:W-:Y:S06]  /*50b0*/  BRA `(.L_x_99) ;  /* 0x0000000000087947 */ /* 0x000fec0003800000 */
.L_x_95:
[----:B------:R-:W-:Y:S01]  /*50c0*/  DMUL R32, RZ, R58 ;  /* 0x0000003aff207228 */ /* 0x000fe20000000000 */
[----:B------:R-:W-:-:S10]  /*50d0*/  IMAD.MOV.U32 R12, RZ, RZ, 0x1 ;  /* 0x00000001ff0c7424 */ /* 0x000fd400078e00ff */
.L_x_99:
[----:B------:R-:W-:Y:S05]  /*50e0*/  BSYNC B2 ;  /* 0x0000000000027941 */ /* 0x000fea0003800000 */
.L_x_94:
[----:B------:R-:W1:Y:S01]  /*50f0*/  LDC.64 R16, c[0x4][0x18] ;  /* 0x01000600ff107b82 */ /* 0x000e620000000a00 */
[----:B------:R-:W-:-:S05]  /*5100*/  LOP3.LUT P0, R11, R12, 0x1, RZ, 0xc0, !PT ;  /* 0x000000010c0b7812 */ /* 0x000fca000780c0ff */
[----:B------:R-:W-:-:S04]  /*5110*/  IMAD.SHL.U32 R11, R11, 0x8, RZ ;  /* 0x000000080b0b7824 */ /* 0x000fc800078e00ff */
[----:B-1----:R-:W-:-:S05]  /*5120*/  IMAD.WIDE.U32 R16, R11, 0x8, R16 ;  /* 0x000000080b107825 */ /* 0x002fca00078e0010 */
[----:B------:R-:W2:Y:S01]  /*5130*/  LDG.E.64.CONSTANT R136, desc[UR6][R16.64+0x8] ;  /* 0x0000080610887981 */ /* 0x000ea2000c1e9b00 */
[----:B------:R-:W-:Y:S01]  /*5140*/  DMUL R110, R110, R2 ;  /* 0x000000026e6e7228 */ /* 0x000fe20000000000 */
[----:B------:R-:W-:Y:S02]  /*5150*/  P2R R186, PR, RZ, 0x1 ;  /* 0x00000001ffba7803 */ /* 0x000fe40000000000 */
[----:B------:R1:W1:Y:S04]  /*5160*/  LDG.E.64.CONSTANT R152, desc[UR6][R16.64+0x10] ;  /* 0x0000100610987981 */ /* 0x000268000c1e9b00 */
[----:B------:R1:W1:Y:S04]  /*5170*/  LDG.E.64.CONSTANT R30, desc[UR6][R16.64+0x18] ;  /* 0x00001806101e7981 */ /* 0x000268000c1e9b00 */
[----:B------:R1:W1:Y:S04]  /*5180*/  LDG.E.64.CONSTANT R28, desc[UR6][R16.64+0x20] ;  /* 0x00002006101c7981 */ /* 0x000268000c1e9b00 */
[----:B------:R1:W1:Y:S04]  /*5190*/  LDG.E.64.CONSTANT R158, desc[UR6][R16.64+0x28] ;  /* 0x00002806109e7981 */ /* 0x000268000c1e9b00 */
[----:B------:R1:W1:Y:S01]  /*51a0*/  LDG.E.64.CONSTANT R170, desc[UR6][R16.64+0x30] ;  /* 0x0000300610aa7981 */ /* 0x000262000c1e9b00 */
[----:B------:R-:W-:Y:S01]  /*51b0*/  IMAD.MOV.U32 R2, RZ, RZ, 0x79785eba ;  /* 0x79785ebaff027424 */ /* 0x000fe200078e00ff */
[----:B-----5:R-:W-:Y:S01]  /*51c0*/  DFMA R142, R40, R112, R142 ;  /* 0x00000070288e722b */ /* 0x020fe2000000008e */
[----:B------:R-:W-:Y:S01]  /*51d0*/  IMAD.MOV.U32 R3, RZ, RZ, 0x3de5db65 ;  /* 0x3de5db65ff037424 */ /* 0x000fe200078e00ff */
[----:B------:R-:W-:Y:S01]  /*51e0*/  DMUL R112, R32, R32 ;  /* 0x0000002020707228 */ /* 0x000fe20000000000 */
[----:B------:R-:W-:Y:S01]  /*51f0*/  ISETP.NE.AND P1, PT, R46, RZ, PT ;  /* 0x000000ff2e00720c */ /* 0x000fe20003f25270 */
[----:B------:R-:W-:Y:S01]  /*5200*/  UMOV UR4, 0x6dc9c883 ;  /* 0x6dc9c88300047882 */ /* 0x000fe20000000000 */
[----:B------:R-:W-:Y:S01]  /*5210*/  FSEL R2, -R2, 4.2945490664224492434e-19, !P0 ;  /* 0x20fd816402027808 */ /* 0x000fe20004000100 */
[----:B------:R-:W-:Y:S01]  /*5220*/  UMOV UR5, 0x3fe45f30 ;  /* 0x3fe45f3000057882 */ /* 0x000fe20000000000 */
[----:B------:R-:W-:Y:S01]  /*5230*/  FSEL R3, R3, -0.082518599927425384521, !P0 ;  /* 0xbda8ff8303037808 */ /* 0x000fe20004000000 */
[----:B------:R-:W-:Y:S01]  /*5240*/  DFMA R138, R36, R114, R138 ;  /* 0x00000072248a722b */ /* 0x000fe2000000008a */
[----:B------:R-:W-:Y:S01]  /*5250*/  BSSY B2, `(.L_x_100) ;  /* 0x0000029000027945 */ /* 0x000fe20003800000 */
[----:B------:R-:W-:Y:S01]  /*5260*/  DMUL R114, R46, UR4 ;  /* 0x000000042e727c28 */ /* 0x000fe20008000000 */
[----:B------:R-:W-:Y:S01]  /*5270*/  P2R R188, PR, RZ, 0x2 ;  /* 0x00000002ffbc7803 */ /* 0x000fe20000000000 */
[----:B------:R-:W-:-:S02]  /*5280*/  DFMA R146, R44, R120, R146 ;  /* 0x000000782c92722b */ /* 0x000fc40000000092 */
[----:B------:R-:W-:Y:S02]  /*5290*/  DFMA R144, R42, R118, R144 ;  /* 0x000000762a90722b */ /* 0x000fe40000000090 */
[----:B------:R-:W-:Y:S02]  /*52a0*/  DFMA R140, R38, R116, R140 ;  /* 0x00000074268c722b */ /* 0x000fe4000000008c */
[----:B--2---:R-:W-:Y:S01]  /*52b0*/  DFMA R136, R112, R2, R136 ;  /* 0x000000027088722b */ /* 0x004fe20000000088 */
[----:B------:R-:W-:-:S04]  /*52c0*/  LOP3.LUT R2, R47, 0x7fffffff, RZ, 0xc0, !PT ;  /* 0x7fffffff2f027812 */ /* 0x000fc800078ec0ff */
[C---:B------:R-:W-:Y:S02]  /*52d0*/  ISETP.EQ.AND P0, PT, R2.reuse, 0x7ff00000, PT ;  /* 0x7ff000000200780c */ /* 0x040fe40003f02270 */
[----:B------:R-:W-:-:S04]  /*52e0*/  ISETP.EQ.AND P4, PT, R2, 0x7ff00000, PT ;  /* 0x7ff000000200780c */ /* 0x000fc80003f82270 */
        /* <DEDUP_REMOVED lines=23> */
.L_x_104:
[----:B------:R0:W5:Y:S01]  /*5460*/  LDL R11, [R8] ;  /* 0x00000000080b7983 */ /* 0x0001620000100800 */
[----:B------:R-:W-:Y:S02]  /*5470*/  IMAD.MOV.U32 R116, RZ, RZ, R22 ;  /* 0x000000ffff747224 */ /* 0x000fe400078e0016 */
[----:B------:R-:W-:-:S07]  /*5480*/  IMAD.MOV.U32 R117, RZ, RZ, R23 ;  /* 0x000000ffff757224 */ /* 0x000fce00078e0017 */
.L_x_103:
[----:B------:R-:W-:Y:S05]  /*5490*/  BSYNC B3 ;  /* 0x0000000000037941 */ /* 0x000fea0003800000 */
.L_x_102:
[----:B-----5:R-:W-:Y:S01]  /*54a0*/  VIADD R2, R11, 0x1 ;  /* 0x000000010b027836 */ /* 0x020fe20000000000 */
[----:B------:R-:W-:Y:S06]  /*54b0*/  BRA `(.L_x_105) ;  /* 0x0000000000087947 */ /* 0x000fec0003800000 */
.L_x_101:
[----:B------:R-:W-:Y:S01]  /*54c0*/  DMUL R116, RZ, R46 ;  /* 0x0000002eff747228 */ /* 0x000fe20000000000 */
[----:B------:R-:W-:-:S10]  /*54d0*/  IMAD.MOV.U32 R2, RZ, RZ, 0x1 ;  /* 0x00000001ff027424 */ /* 0x000fd400078e00ff */
.L_x_105:
[----:B------:R-:W-:Y:S05]  /*54e0*/  BSYNC B2 ;  /* 0x0000000000027941 */ /* 0x000fea0003800000 */
.L_x_100:
[----:B------:R-:W1:Y:S01]  /*54f0*/  LDC.64 R16, c[0x4][0x18] ;  /* 0x01000600ff107b82 */ /* 0x000e620000000a00 */
[----:B------:R-:W-:-:S05]  /*5500*/  LOP3.LUT P0, R3, R2, 0x1, RZ, 0xc0, !PT ;  /* 0x0000000102037812 */ /* 0x000fca000780c0ff */
[----:B------:R-:W-:-:S04]  /*5510*/  IMAD.SHL.U32 R3, R3, 0x8, RZ ;  /* 0x0000000803037824 */ /* 0x000fc800078e00ff */
[----:B-1----:R-:W-:-:S05]  /*5520*/  IMAD.WIDE.U32 R16, R3, 0x8, R16 ;  /* 0x0000000803107825 */ /* 0x002fca00078e0010 */
[----:B------:R-:W2:Y:S01]  /*5530*/  LDG.E.64.CONSTANT R18, desc[UR6][R16.64+0x8] ;  /* 0x0000080610127981 */ /* 0x000ea2000c1e9b00 */
[----:B------:R-:W-:Y:S01]  /*5540*/  IMAD.MOV.U32 R20, RZ, RZ, 0x79785eba ;  /* 0x79785ebaff147424 */ /* 0x000fe200078e00ff */
[----:B------:R-:W-:Y:S01]  /*5550*/  DMUL R126, R116, R116 ;  /* 0x00000074747e7228 */ /* 0x000fe20000000000 */
[----:B------:R-:W-:Y:S01]  /*5560*/  P2R R185, PR, RZ, 0x1 ;  /* 0x00000001ffb97803 */ /* 0x000fe20000000000 */
[----:B------:R-:W3:Y:S04]  /*5570*/  LDG.E.64.CONSTANT R148, desc[UR6][R16.64+0x10] ;  /* 0x0000100610947981 */ /* 0x000ee8000c1e9b00 */
[----:B------:R1:W5:Y:S04]  /*5580*/  LDG.E.64.CONSTANT R118, desc[UR6][R16.64+0x18] ;  /* 0x0000180610767981 */ /* 0x000368000c1e9b00 */
[----:B------:R1:W5:Y:S04]  /*5590*/  LDG.E.64.CONSTANT R120, desc[UR6][R16.64+0x20] ;  /* 0x0000200610787981 */ /* 0x000368000c1e9b00 */
[----:B------:R1:W5:Y:S04]  /*55a0*/  LDG.E.64.CONSTANT R122, desc[UR6][R16.64+0x28] ;  /* 0x00002806107a7981 */ /* 0x000368000c1e9b00 */
[----:B------:R1:W5:Y:S01]  /*55b0*/  LDG.E.64.CONSTANT R124, desc[UR6][R16.64+0x30] ;  /* 0x00003006107c7981 */ /* 0x000362000c1e9b00 */
[----:B------:R-:W-:Y:S01]  /*55c0*/  IMAD.MOV.U32 R3, RZ, RZ, 0x3de5db65 ;  /* 0x3de5db65ff037424 */ /* 0x000fe200078e00ff */
[----:B------:R-:W-:Y:S01]  /*55d0*/  FSEL R20, -R20, 4.2945490664224492434e-19, !P0 ;  /* 0x20fd816414147808 */ /* 0x000fe20004000100 */
[----:B------:R-:W-:Y:S01]  /*55e0*/  UMOV UR4, 0x6dc9c883 ;  /* 0x6dc9c88300047882 */ /* 0x000fe20000000000 */
[----:B------:R-:W-:Y:S01]  /*55f0*/  ISETP.NE.AND P1, PT, R110, RZ, PT ;  /* 0x000000ff6e00720c */ /* 0x000fe20003f25270 */
[----:B------:R-:W-:Y:S01]  /*5600*/  UMOV UR5, 0x3fe45f30 ;  /* 0x3fe45f3000057882 */ /* 0x000fe20000000000 */
[----:B------:R-:W-:Y:S01]  /*5610*/  FSEL R21, R3, -0.082518599927425384521, !P0 ;  /* 0xbda8ff8303157808 */ /* 0x000fe20004000000 */
[----:B------:R-:W-:Y:S01]  /*5620*/  DFMA R128, R44, R146, R128 ;  /* 0x000000922c80722b */ /* 0x000fe20000000080 */
[----:B------:R-:W-:Y:S01]  /*5630*/  LOP3.LUT R3, R111, 0x7fffffff, RZ, 0xc0, !PT ;  /* 0x7fffffff6f037812 */ /* 0x000fe200078ec0ff */
[----:B------:R-:W-:Y:S01]  /*5640*/  DMUL R146, R110, UR4 ;  /* 0x000000046e927c28 */ /* 0x000fe20008000000 */
[----:B------:R-:W-:Y:S01]  /*5650*/  BSSY B2, `(.L_x_106) ;  /* 0x000002a000027945 */ /* 0x000fe20003800000 */
[----:B------:R-:W-:Y:S01]  /*5660*/  DFMA R130, R42, R144, R130 ;  /* 0x000000902a82722b */ /* 0x000fe20000000082 */
[C---:B------:R-:W-:Y:S01]  /*5670*/  ISETP.EQ.AND P0, PT, R3.reuse, 0x7ff00000, PT ;  /* 0x7ff000000300780c */ /* 0x040fe20003f02270 */
[----:B------:R-:W-:Y:S01]  /*5680*/  DFMA R132, R40, R142, R132 ;  /* 0x0000008e2884722b */ /* 0x000fe20000000084 */
[----:B------:R-:W-:Y:S01]  /*5690*/  ISETP.EQ.AND P4, PT, R3, 0x7ff00000, PT ;  /* 0x7ff000000300780c */ /* 0x000fe20003f82270 */
[----:B------:R-:W-:Y:S01]  /*56a0*/  DFMA R134, R38, R140, R134 ;  /* 0x0000008c2686722b */ /* 0x000fe20000000086 */
[----:B------:R-:W-:Y:S01]  /*56b0*/  P2R R193, PR, RZ, 0x2 ;  /* 0x00000002ffc17803 */ /* 0x000fe20000000000 */
[----:B------:R-:W-:Y:S01]  /*56c0*/  DFMA R150, R36, R138, R150 ;  /* 0x0000008a2496722b */ /* 0x000fe20000000096 */
[----:B------:R-:W-:Y:S01]  /*56d0*/  P2R R192, PR, RZ, 0x10 ;  /* 0x00000010ffc07803 */ /* 0x000fe20000000000 */
[----:B------:R-:W-:-:S02]  /*56e0*/  DFMA R152, R112, R136, R152 ;  /* 0x000000887098722b */ /* 0x000fc40000000098 */
[----:B--2---:R-:W-:-:S08]  /*56f0*/  DFMA R18, R126, R20, R18 ;  /* 0x000000147e12722b */ /* 0x004fd00000000012 */
[----:B---3--:R-:W-:Y:S01]  /*5700*/  DFMA R148, R126, R18, R148 ;  /* 0x000000127e94722b */ /* 0x008fe20000000094 */
[----:B-1----:R-:W-:Y:S10]  /*5710*/  @!P1 BRA P0, `(.L_x_107) ;  /* 0x00000000006c9947 */ /* 0x002ff40000000000 */
        /* <DEDUP_REMOVED lines=21> */
.L_x_110:
[----:B------:R0:W5:Y:S01]  /*5870*/  LDL R3, [R8] ;  /* 0x0000000008037983 */ /* 0x0001620000100800 */
[----:B------:R-:W-:Y:S02]  /*5880*/  IMAD.MOV.U32 R144, RZ, RZ, R22 ;  /* 0x000000ffff907224 */ /* 0x000fe400078e0016 */
[----:B------:R-:W-:-:S07]  /*5890*/  IMAD.MOV.U32 R145, RZ, RZ, R23 ;  /* 0x000000ffff917224 */ /* 0x000fce00078e0017 */
.L_x_109:
[----:B------:R-:W-:Y:S05]  /*58a0*/  BSYNC B3 ;  /* 0x0000000000037941 */ /* 0x000fea0003800000 */
.L_x_108:
[----:B-----5:R-:W-:Y:S01]  /*58b0*/  VIADD R3, R3, 0x1 ;  /* 0x0000000103037836 */ /* 0x020fe20000000000 */
[----:B------:R-:W-:Y:S06]  /*58c0*/  BRA `(.L_x_111) ;  /* 0x0000000000087947 */ /* 0x000fec0003800000 */
.L_x_107:
[----:B------:R-:W-:Y:S01]  /*58d0*/  DMUL R144, RZ, R110 ;  /* 0x0000006eff907228 */ /* 0x000fe20000000000 */
[----:B------:R-:W-:-:S10]  /*58e0*/  IMAD.MOV.U32 R3, RZ, RZ, 0x1 ;  /* 0x00000001ff037424 */ /* 0x000fd400078e00ff */
.L_x_111:
[----:B------:R-:W-:Y:S05]  /*58f0*/  BSYNC B2 ;  /* 0x0000000000027941 */ /* 0x000fea0003800000 */
.L_x_106:
[----:B------:R-:W1:Y:S01]  /*5900*/  LDC.64 R16, c[0x4][0x18] ;  /* 0x01000600ff107b82 */ /* 0x000e620000000a00 */
[----:B------:R-:W-:Y:S02]  /*5910*/  LOP3.LUT P1, R11, R3, 0x1, RZ, 0xc0, !PT ;  /* 0x00000001030b7812 */ /* 0x000fe4000782c0ff */
[----:B------:R-:W-:-:S03]  /*5920*/  ISETP.NE.AND P0, PT, R176, RZ, PT ;  /* 0x000000ffb000720c */ /* 0x000fc60003f05270 */
[----:B------:R-:W-:-:S04]  /*5930*/  IMAD.SHL.U32 R11, R11, 0x8, RZ ;  /* 0x000000080b0b7824 */ /* 0x000fc800078e00ff */
[----:B-1----:R-:W-:-:S05]  /*5940*/  IMAD.WIDE.U32 R16, R11, 0x8, R16 ;  /* 0x000000080b107825 */ /* 0x002fca00078e0010 */
[----:B------:R-:W2:Y:S01]  /*5950*/  LDG.E.64.CONSTANT R18, desc[UR6][R16.64+0x8] ;  /* 0x0000080610127981 */ /* 0x000ea2000c1e9b00 */
[----:B------:R-:W-:Y:S01]  /*5960*/  IMAD.MOV.U32 R24, RZ, RZ, 0x79785eba ;  /* 0x79785ebaff187424 */ /* 0x000fe200078e00ff */
[----:B------:R-:W-:Y:S01]  /*5970*/  DMUL R142, R144, R144 ;  /* 0x00000090908e7228 */ /* 0x000fe20000000000 */
[----:B------:R-:W-:Y:S01]  /*5980*/  BSSY B2, `(.L_x_112) ;  /* 0x000002f000027945 */ /* 0x000fe20003800000 */
[----:B------:R-:W3:Y:S01]  /*5990*/  LDG.E.64.CONSTANT R20, desc[UR6][R16.64+0x10] ;  /* 0x0000100610147981 */ /* 0x000ee2000c1e9b00 */
[----:B------:R-:W-:Y:S01]  /*59a0*/  DFMA R108, R44, R128, R108 ;  /* 0x000000802c6c722b */ /* 0x000fe2000000006c */
[----:B------:R-:W-:Y:S02]  /*59b0*/  P2R R176, PR, RZ, 0x2 ;  /* 0x00000002ffb07803 */ /* 0x000fe40000000000 */
[----:B------:R-:W4:Y:S04]  /*59c0*/  LDG.E.64.CONSTANT R22, desc[UR6][R16.64+0x18] ;  /* 0x0000180610167981 */ /* 0x000f28000c1e9b00 */
[----:B------:R1:W1:Y:S04]  /*59d0*/  LDG.E.64.CONSTANT R140, desc[UR6][R16.64+0x20] ;  /* 0x00002006108c7981 */ /* 0x000268000c1e9b00 */
[----:B------:R1:W1:Y:S04]  /*59e0*/  LDG.E.64.CONSTANT R138, desc[UR6][R16.64+0x28] ;  /* 0x00002806108a7981 */ /* 0x000268000c1e9b00 */
[----:B------:R1:W1:Y:S01]  /*59f0*/  LDG.E.64.CONSTANT R136, desc[UR6][R16.64+0x30] ;  /* 0x0000300610887981 */ /* 0x000262000c1e9b00 */
[----:B------:R-:W-:Y:S01]  /*5a00*/  IMAD.MOV.U32 R11, RZ, RZ, 0x3de5db65 ;  /* 0x3de5db65ff0b7424 */ /* 0x000fe200078e00ff */
[----:B------:R-:W-:-:S04]  /*5a10*/  FSEL R24, -R24, 4.2945490664224492434e-19, !P1 ;  /* 0x20fd816418187808 */ /* 0x000fc80004800100 */
[----:B------:R-:W-:Y:S01]  /*5a20*/  FSEL R25, R11, -0.082518599927425384521, !P1 ;  /* 0xbda8ff830b197808 */ /* 0x000fe20004800000 */
[----:B------:R-:W-:Y:S02]  /*5a30*/  DFMA R106, R42, R130, R106 ;  /* 0x000000822a6a722b */ /* 0x000fe4000000006a */
[----:B------:R-:W-:Y:S02]  /*5a40*/  DFMA R76, R40, R132, R76 ;  /* 0x00000084284c722b */ /* 0x000fe4000000004c */
[----:B------:R-:W-:Y:S02]  /*5a50*/  DFMA R64, R38, R134, R64 ;  /* 0x000000862640722b */ /* 0x000fe40000000040 */
[----:B------:R-:W-:Y:S02]  /*5a60*/  DFMA R52, R36, R150, R52 ;  /* 0x000000962434722b */ /* 0x000fe40000000034 */
[----:B------:R-:W-:Y:S02]  /*5a70*/  DFMA R30, R112, R152, R30 ;  /* 0x00000098701e722b */ /* 0x000fe4000000001e */
[----:B-----5:R-:W-:-:S02]  /*5a80*/  DFMA R118, R126, R148, R118 ;  /* 0x000000947e76722b */ /* 0x020fc40000000076 */
[----:B--2---:R-:W-:-:S08]  /*5a90*/  DFMA R18, R142, R24, R18 ;  /* 0x000000188e12722b */ /* 0x004fd00000000012 */
[----:B---3--:R-:W-:-:S08]  /*5aa0*/  DFMA R18, R142, R18, R20 ;  /* 0x000000128e12722b */ /* 0x008fd00000000014 */
[----:B----4-:R-:W-:Y:S01]  /*5ab0*/  DFMA R128, R142, R18, R22 ;  /* 0x000000128e80722b */ /* 0x010fe20000000016 */
[----:B-1----:R-:W-:Y:S10]  /*5ac0*/  @!P2 BRA P0, `(.L_x_113) ;  /* 0x000000000060a947 */ /* 0x002ff40000000000 */
[----:B------:R-:W1:Y:S01]  /*5ad0*/  F2I.F64 R134, R100 ;  /* 0x0000006400867311 */ /* 0x000e620000301100 */
[----:B------:R-:W-:Y:S01]  /*5ae0*/  UMOV UR4, 0x54442d18 ;  /* 0x54442d1800047882 */ /* 0x000fe20000000000 */
[----:B------:R-:W-:Y:S01]  /*5af0*/  UMOV UR5, 0x3ff921fb ;  /* 0x3ff921fb00057882 */ /* 0x000fe20000000000 */
[----:B------:R-:W-:-:S05]  /*5b00*/  DSETP.GE.AND P0, PT, |R104|, 2.14748364800000000000e+09, PT ;  /* 0x41e000006800742a */ /* 0x000fca0003f06200 */
        /* <DEDUP_REMOVED lines=16> */
.L_x_115:
[----:B------:R0:W5:Y:S01]  /*5c10*/  LDL R134, [R8] ;  /* 0x0000000008867983 */ /* 0x0001620000100800 */
[----:B------:R-:W-:Y:S02]  /*5c20*/  IMAD.MOV.U32 R100, RZ, RZ, R22 ;  /* 0x000000ffff647224 */ /* 0x000fe400078e0016 */
[----:B------:R-:W-:Y:S01]  /*5c30*/  IMAD.MOV.U32 R101, RZ, RZ, R23 ;  /* 0x000000ffff657224 */ /* 0x000fe200078e0017 */
[----:B------:R-:W-:Y:S06]  /*5c40*/  BRA `(.L_x_114) ;  /* 0x0000000000087947 */ /* 0x000fec0003800000 */
.L_x_113:
[----:B------:R-:W-:Y:S01]  /*5c50*/  DMUL R100, RZ, R104 ;  /* 0x00000068ff647228 */ /* 0x000fe20000000000 */
[----:B------:R-:W-:-:S10]  /*5c60*/  IMAD.MOV.U32 R134, RZ, RZ, RZ ;  /* 0x000000ffff867224 */ /* 0x000fd400078e00ff */
.L_x_114:
[----:B------:R-:W-:Y:S05]  /*5c70*/  BSYNC B2 ;  /* 0x0000000000027941 */ /* 0x000fea0003800000 */
.L_x_112:
[----:B------:R-:W1:Y:S01]  /*5c80*/  LDC.64 R16, c[0x4][0x18] ;  /* 0x01000600ff107b82 */ /* 0x000e620000000a00 */
[----:B-----5:R-:W-:Y:S02]  /*5c90*/  LOP3.LUT P0, R11, R134, 0x1, RZ, 0xc0, !PT ;  /* 0x00000001860b7812 */ /* 0x020fe4000780c0ff */
[----:B------:R-:W-:-:S03]  /*5ca0*/  ISETP.NE.AND P1, PT, R178, RZ, PT ;  /* 0x000000ffb200720c */ /* 0x000fc60003f25270 */
[----:B------:R-:W-:-:S04]  /*5cb0*/  IMAD.SHL.U32 R11, R11, 0x8, RZ ;  /* 0x000000080b0b7824 */ /* 0x000fc800078e00ff */
[----:B-1----:R-:W-:-:S05]  /*5cc0*/  IMAD.WIDE.U32 R16, R11, 0x8, R16 ;  /* 0x000000080b107825 */ /* 0x002fca00078e0010 */
[----:B------:R-:W2:Y:S04]  /*5cd0*/  LDG.E.64.CONSTANT R18, desc[UR6][R16.64+0x8] ;  /* 0x0000080610127981 */ /* 0x000ea8000c1e9b00 */
[----:B------:R-:W3:Y:S04]  /*5ce0*/  LDG.E.64.CONSTANT R20, desc[UR6][R16.64+0x10] ;  /* 0x0000100610147981 */ /* 0x000ee8000c1e9b00 */
[----:B------:R-:W4:Y:S04]  /*5cf0*/  LDG.E.64.CONSTANT R22, desc[UR6][R16.64+0x18] ;  /* 0x0000180610167981 */ /* 0x000f28000c1e9b00 */
[----:B------:R-:W4:Y:S04]  /*5d00*/  LDG.E.64.CONSTANT R24, desc[UR6][R16.64+0x20] ;  /* 0x0000200610187981 */ /* 0x000f28000c1e9b00 */
[----:B------:R1:W5:Y:S04]  /*5d10*/  LDG.E.64.CONSTANT R104, desc[UR6][R16.64+0x28] ;  /* 0x0000280610687981 */ /* 0x000368000c1e9b00 */
[----:B------:R1:W5:Y:S01]  /*5d20*/  LDG.E.64.CONSTANT R130, desc[UR6][R16.64+0x30] ;  /* 0x0000300610827981 */ /* 0x000362000c1e9b00 */
[----:B------:R-:W-:Y:S01]  /*5d30*/  IMAD.MOV.U32 R26, RZ, RZ, 0x79785eba ;  /* 0x79785ebaff1a7424 */ /* 0x000fe200078e00ff */
[----:B------:R-:W-:Y:S01]  /*5d40*/  DMUL R132, R100, R100 ;  /* 0x0000006464847228 */ /* 0x000fe20000000000 */
[----:B------:R-:W-:Y:S01]  /*5d50*/  IMAD.MOV.U32 R11, RZ, RZ, 0x3de5db65 ;  /* 0x3de5db65ff0b7424 */ /* 0x000fe200078e00ff */
[----:B------:R-:W-:Y:S01]  /*5d60*/  DFMA R28, R112, R30, R28 ;  /* 0x0000001e701c722b */ /* 0x000fe2000000001c */
[----:B------:R-:W-:Y:S01]  /*5d70*/  BSSY B2, `(.L_x_116) ;  /* 0x0000029000027945 */ /* 0x000fe20003800000 */
[----:B------:R-:W-:Y:S01]  /*5d80*/  FSEL R26, -R26, 4.2945490664224492434e-19, !P0 ;  /* 0x20fd81641a1a7808 */ /* 0x000fe20004000100 */
[----:B------:R-:W-:Y:S01]  /*5d90*/  DFMA R96, R44, R108, R96 ;  /* 0x0000006c2c60722b */ /* 0x000fe20000000060 */
[----:B------:R-:W-:Y:S01]  /*5da0*/  FSEL R27, R11, -0.082518599927425384521, !P0 ;  /* 0xbda8ff830b1b7808 */ /* 0x000fe20004000000 */
[----:B------:R-:W-:-:S02]  /*5db0*/  DFMA R86, R42, R106, R86 ;  /* 0x0000006a2a56722b */ /* 0x000fc40000000056 */
[----:B------:R-:W-:Y:S02]  /*5dc0*/  DFMA R74, R40, R76, R74 ;  /* 0x0000004c284a722b */ /* 0x000fe4000000004a */
[----:B------:R-:W-:Y:S02]  /*5dd0*/  DFMA R62, R38, R64, R62 ;  /* 0x00000040263e722b */ /* 0x000fe4000000003e */
[----:B------:R-:W-:Y:S02]  /*5de0*/  DFMA R50, R36, R52, R50 ;  /* 0x000000342432722b */ /* 0x000fe40000000032 */
[----:B------:R-:W-:Y:S02]  /*5df0*/  DFMA R118, R126, R118, R120 ;  /* 0x000000767e76722b */ /* 0x000fe40000000078 */
[----:B------:R-:W-:Y:S02]  /*5e00*/  DFMA R128, R142, R128, R140 ;  /* 0x000000808e80722b */ /* 0x000fe4000000008c */
[----:B--2---:R-:W-:-:S08]  /*5e10*/  DFMA R18, R132, R26, R18 ;  /* 0x0000001a8412722b */ /* 0x004fd00000000012 */
[----:B---3--:R-:W-:-:S08]  /*5e20*/  DFMA R18, R132, R18, R20 ;  /* 0x000000128412722b */ /* 0x008fd00000000014 */
[----:B----4-:R-:W-:-:S08]  /*5e30*/  DFMA R18, R132, R18, R22 ;  /* 0x000000128412722b */ /* 0x010fd00000000016 */
[----:B------:R-:W-:Y:S01]  /*5e40*/  DFMA R30, R132, R18, R24 ;  /* 0x00000012841e722b */ /* 0x000fe20000000018 */
        /* <DEDUP_REMOVED lines=21> */
.L_x_119:
[----:B------:R0:W5:Y:S01]  /*5fa0*/  LDL R90, [R8] ;  /* 0x00000000085a7983 */ /* 0x0001620000100800 */
[----:B------:R-:W-:Y:S02]  /*5fb0*/  IMAD.MOV.U32 R52, RZ, RZ, R22 ;  /* 0x000000ffff347224 */ /* 0x000fe400078e0016 */
[----:B------:R-:W-:Y:S01]  /*5fc0*/  IMAD.MOV.U32 R53, RZ, RZ, R23 ;  /* 0x000000ffff357224 */ /* 0x000fe200078e0017 */
[----:B------:R-:W-:Y:S06]  /*5fd0*/  BRA `(.L_x_118) ;  /* 0x0000000000087947 */ /* 0x000fec0003800000 */
.L_x_117:
[----:B------:R-:W-:Y:S01]  /*5fe0*/  DMUL R52, RZ, R102 ;  /* 0x00000066ff347228 */ /* 0x000fe20000000000 */
[----:B------:R-:W-:-:S10]  /*5ff0*/  IMAD.MOV.U32 R90, RZ, RZ, RZ ;  /* 0x000000ffff5a7224 */ /* 0x000fd400078e00ff */
.L_x_118:
[----:B------:R-:W-:Y:S05]  /*6000*/  BSYNC B2 ;  /* 0x0000000000027941 */ /* 0x000fea0003800000 */
.L_x_116:
[----:B------:R-:W1:Y:S01]  /*6010*/  LDC.64 R16, c[0x4][0x18] ;  /* 0x01000600ff107b82 */ /* 0x000e620000000a00 */
[----:B-----5:R-:W-:Y:S02]  /*6020*/  LOP3.LUT P1, R11, R90, 0x1, RZ, 0xc0, !PT ;  /* 0x000000015a0b7812 */ /* 0x020fe4000782c0ff */
[----:B------:R-:W-:Y:S02]  /*6030*/  ISETP.NE.AND P3, PT, R180, RZ, PT ;  /* 0x000000ffb400720c */ /* 0x000fe40003f65270 */
[----:B------:R-:W-:Y:S01]  /*6040*/  ISETP.NE.AND P2, PT, R179, RZ, PT ;  /* 0x000000ffb300720c */ /* 0x000fe20003f45270 */
[----:B------:R-:W-:-:S04]  /*6050*/  IMAD.SHL.U32 R11, R11, 0x8, RZ ;  /* 0x000000080b0b7824 */ /* 0x000fc800078e00ff */
[----:B-1----:R-:W-:-:S05]  /*6060*/  IMAD.WIDE.U32 R16, R11, 0x8, R16 ;  /* 0x000000080b107825 */ /* 0x002fca00078e0010 */
[----:B------:R-:W2:Y:S04]  /*6070*/  LDG.E.64.CONSTANT R18, desc[UR6][R16.64+0x8] ;  /* 0x0000080610127981 */ /* 0x000ea8000c1e9b00 */
[----:B------:R-:W3:Y:S04]  /*6080*/  LDG.E.64.CONSTANT R20, desc[UR6][R16.64+0x10] ;  /* 0x0000100610147981 */ /* 0x000ee8000c1e9b00 */
[----:B------:R-:W4:Y:S04]  /*6090*/  LDG.E.64.CONSTANT R22, desc[UR6][R16.64+0x18] ;  /* 0x0000180610167981 */ /* 0x000f28000c1e9b00 */
[----:B------:R-:W4:Y:S04]  /*60a0*/  LDG.E.64.CONSTANT R24, desc[UR6][R16.64+0x20] ;  /* 0x0000200610187981 */ /* 0x000f28000c1e9b00 */
[----:B------:R-:W4:Y:S04]  /*60b0*/  LDG.E.64.CONSTANT R26, desc[UR6][R16.64+0x28] ;  /* 0x00002806101a7981 */ /* 0x000f28000c1e9b00 */
        /* <DEDUP_REMOVED lines=15> */
[----:B------:R-:W-:-:S02]  /*61b0*/  DFMA R128, R142, R128, R138 ;  /* 0x000000808e80722b */ /* 0x000fc4000000008a */
[----:B--2---:R-:W-:-:S08]  /*61c0*/  DFMA R18, R64, R102, R18 ;  /* 0x000000664012722b */ /* 0x004fd00000000012 */
[----:B---3--:R-:W-:-:S08]  /*61d0*/  DFMA R18, R64, R18, R20 ;  /* 0x000000124012722b */ /* 0x008fd00000000014 */
[----:B----4-:R-:W-:-:S08]  /*61e0*/  DFMA R18, R64, R18, R22 ;  /* 0x000000124012722b */ /* 0x010fd00000000016 */
[----:B------:R-:W-:-:S08]  /*61f0*/  DFMA R18, R64, R18, R24 ;  /* 0x000000124012722b */ /* 0x000fd00000000018 */
        /* <DEDUP_REMOVED lines=22> */
.L_x_123:
[----:B------:R0:W5:Y:S01]  /*6360*/  LDL R80, [R8] ;  /* 0x0000000008507983 */ /* 0x0001620000100800 */
[----:B------:R-:W-:Y:S02]  /*6370*/  IMAD.MOV.U32 R50, RZ, RZ, R22 ;  /* 0x000000ffff327224 */ /* 0x000fe400078e0016 */
[----:B------:R-:W-:Y:S01]  /*6380*/  IMAD.MOV.U32 R51, RZ, RZ, R23 ;  /* 0x000000ffff337224 */ /* 0x000fe200078e0017 */
[----:B------:R-:W-:Y:S06]  /*6390*/  BRA `(.L_x_122) ;  /* 0x0000000000087947 */ /* 0x000fec0003800000 */
.L_x_121:
[----:B------:R-:W-:Y:S01]  /*63a0*/  DMUL R50, RZ, R92 ;  /* 0x0000005cff327228 */ /* 0x000fe20000000000 */
[----:B------:R-:W-:-:S10]  /*63b0*/  IMAD.MOV.U32 R80, RZ, RZ, RZ ;  /* 0x000000ffff507224 */ /* 0x000fd400078e00ff */
.L_x_122:
[----:B------:R-:W-:Y:S05]  /*63c0*/  BSYNC B2 ;  /* 0x0000000000027941 */ /* 0x000fea0003800000 */
.L_x_120:
        /* <DEDUP_REMOVED lines=9> */
[----:B------:R-:W5:Y:S04]  /*6460*/  LDG.E.64.CONSTANT R24, desc[UR6][R16.64+0x20] ;  /* 0x0000200610187981 */ /* 0x000f68000c1e9b00 */
[----:B------:R-:W4:Y:S04]  /*6470*/  LDG.E.64.CONSTANT R26, desc[UR6][R16.64+0x28] ;  /* 0x00002806101a7981 */ /* 0x000f28000c1e9b00 */
[----:B------:R-:W5:Y:S01]  /*6480*/  LDG.E.64.CONSTANT R74, desc[UR6][R16.64+0x30] ;  /* 0x00003006104a7981 */ /* 0x000f62000c1e9b00 */
[----:B------:R-:W-:Y:S01]  /*6490*/  IMAD.MOV.U32 R86, RZ, RZ, 0x79785eba ;  /* 0x79785ebaff567424 */ /* 0x000fe200078e00ff */
[----:B------:R-:W-:Y:S01]  /*64a0*/  DMUL R62, R50, R50 ;  /* 0x00000032323e7228 */ /* 0x000fe20000000000 */
[----:B------:R-:W-:Y:S01]  /*64b0*/  IMAD.MOV.U32 R11, RZ, RZ, 0x3de5db65 ;  /* 0x3de5db65ff0b7424 */ /* 0x000fe200078e00ff */
[----:B------:R-:W-:Y:S01]  /*64c0*/  BSSY B2, `(.L_x_124) ;  /* 0x000002c000027945 */ /* 0x000fe20003800000 */
[----:B------:R-:W-:Y:S01]  /*64d0*/  DFMA R94, R44, R94, R162 ;  /* 0x0000005e2c5e722b */ /* 0x000fe200000000a2 */
        /* <DEDUP_REMOVED lines=10> */
[----:B------:R-:W-:Y:S02]  /*6580*/  DFMA R30, R64, R30, R76 ;  /* 0x0000001e401e722b */ /* 0x000fe4000000004c */
[----:B--2---:R-:W-:-:S08]  /*6590*/  DFMA R18, R62, R86, R18 ;  /* 0x000000563e12722b */ /* 0x004fd00000000012 */
[----:B---3--:R-:W-:-:S08]  /*65a0*/  DFMA R18, R62, R18, R20 ;  /* 0x000000123e12722b */ /* 0x008fd00000000014 */
[----:B----4-:R-:W-:-:S08]  /*65b0*/  DFMA R18, R62, R18, R22 ;  /* 0x000000123e12722b */ /* 0x010fd00000000016 */
[----:B-----5:R-:W-:-:S08]  /*65c0*/  DFMA R18, R62, R18, R24 ;  /* 0x000000123e12722b */ /* 0x020fd00000000018 */
[----:B------:R-:W-:-:S08]  /*65d0*/  DFMA R18, R62, R18, R26 ;  /* 0x000000123e12722b */ /* 0x000fd0000000001a */
[----:B------:R-:W-:Y:S01]  /*65e0*/  DFMA R74, R62, R18, R74 ;  /* 0x000000123e4a722b */ /* 0x000fe2000000004a */
[----:B------:R-:W-:Y:S10]  /*65f0*/  @!P4 BRA P3, `(.L_x_125) ;  /* 0x000000000058c947 */ /* 0x000ff40001800000 */
        /* <DEDUP_REMOVED lines=20> */
.L_x_127:
[----:B------:R0:W5:Y:S01]  /*6740*/  LDL R68, [R8] ;  /* 0x0000000008447983 */ /* 0x0001620000100800 */
[----:B------:R-:W-:Y:S05]  /*6750*/  BRA `(.L_x_126) ;  /* 0x0000000000087947 */ /* 0x000fea0003800000 */
.L_x_125:
[----:B------:R-:W-:Y:S01]  /*6760*/  DMUL R22, RZ, R82 ;  /* 0x00000052ff167228 */ /* 0x000fe20000000000 */
[----:B------:R-:W-:-:S10]  /*6770*/  IMAD.MOV.U32 R68, RZ, RZ, RZ ;  /* 0x000000ffff447224 */ /* 0x000fd400078e00ff */
.L_x_126:
[----:B------:R-:W-:Y:S05]  /*6780*/  BSYNC B2 ;  /* 0x0000000000027941 */ /* 0x000fea0003800000 */
.L_x_124:
        /* <DEDUP_REMOVED lines=15> */
[----:B------:R-:W-:Y:S01]  /*6880*/  DFMA R66, R60, R66, R66 ;  /* 0x000000423c42722b */ /* 0x000fe20000000042 */
[----:B------:R-:W-:Y:S01]  /*6890*/  BSSY B2, `(.L_x_128) ;  /* 0x0000039000027945 */ /* 0x000fe20003800000 */
[----:B------:R-:W-:Y:S01]  /*68a0*/  FSEL R92, -R92, 4.2945490664224492434e-19, !P3 ;  /* 0x20fd81645c5c7808 */ /* 0x000fe20005800100 */
[----:B------:R-:W-:Y:S01]  /*68b0*/  DFMA R38, R38, R60, 1 ;  /* 0x3ff000002626742b */ /* 0x000fe2000000003c */
[----:B------:R-:W-:Y:S01]  /*68c0*/  FSEL R93, R11, -0.082518599927425384521, !P3 ;  /* 0xbda8ff830b5d7808 */ /* 0x000fe20005800000 */
[----:B------:R-:W-:-:S02]  /*68d0*/  DFMA R54, R48, R54, R54 ;  /* 0x000000363036722b */ /* 0x000fc40000000036 */
[----:B------:R-:W-:Y:S02]  /*68e0*/  DFMA R36, R36, R48, 1 ;  /* 0x3ff000002424742b */ /* 0x000fe40000000030 */
[----:B------:R-:W-:Y:S02]  /*68f0*/  DFMA R32, R28, R32, R32 ;  /* 0x000000201c20722b */ /* 0x000fe40000000020 */
[----:B------:R-:W-:Y:S02]  /*6900*/  DFMA R116, R118, R116, R116 ;  /* 0x000000747674722b */ /* 0x000fe40000000074 */
[----:B------:R-:W-:Y:S02]  /*6910*/  DFMA R144, R128, R144, R144 ;  /* 0x000000908090722b */ /* 0x000fe40000000090 */
[----:B------:R-:W-:Y:S02]  /*6920*/  DFMA R100, R104, R100, R100 ;  /* 0x000000646864722b */ /* 0x000fe40000000064 */
[----:B------:R-:W-:-:S02]  /*6930*/  DFMA R52, R30, R52, R52 ;  /* 0x000000341e34722b */ /* 0x000fc40000000034 */
[----:B------:R-:W-:Y:S02]  /*6940*/  DFMA R98, R94, R98, R98 ;  /* 0x000000625e62722b */ /* 0x000fe40000000062 */
[----:B------:R-:W-:Y:S02]  /*6950*/  DFMA R44, R44, R94, 1 ;  /* 0x3ff000002c2c742b */ /* 0x000fe4000000005e */
[----:B------:R-:W-:Y:S02]  /*6960*/  DFMA R88, R84, R88, R88 ;  /* 0x000000585458722b */ /* 0x000fe40000000058 */
[----:B------:R-:W-:Y:S02]  /*6970*/  DFMA R42, R42, R84, 1 ;  /* 0x3ff000002a2a742b */ /* 0x000fe40000000054 */
[----:B------:R-:W-:Y:S02]  /*6980*/  DFMA R78, R72, R78, R78 ;  /* 0x0000004e484e722b */ /* 0x000fe4000000004e */
[----:B------:R-:W-:-:S02]  /*6990*/  DFMA R40, R40, R72, 1 ;  /* 0x3ff000002828742b */ /* 0x000fc40000000048 */
[----:B------:R-:W-:Y:S02]  /*69a0*/  DFMA R28, R112, R28, 1 ;  /* 0x3ff00000701c742b */ /* 0x000fe4000000001c */
[----:B------:R-:W-:Y:S02]  /*69b0*/  DFMA R118, R126, R118, 1 ;  /* 0x3ff000007e76742b */ /* 0x000fe40000000076 */
[----:B------:R-:W-:Y:S02]  /*69c0*/  DFMA R128, R142, R128, 1 ;  /* 0x3ff000008e80742b */ /* 0x000fe40000000080 */
[----:B------:R-:W-:Y:S02]  /*69d0*/  DFMA R104, R132, R104, 1 ;  /* 0x3ff000008468742b */ /* 0x000fe40000000068 */
[----:B------:R-:W-:Y:S02]  /*69e0*/  DFMA R30, R64, R30, 1 ;  /* 0x3ff00000401e742b */ /* 0x000fe4000000001e */
[----:B------:R-:W-:-:S02]  /*69f0*/  DFMA R50, R74, R50, R50 ;  /* 0x000000324a32722b */ /* 0x000fc40000000032 */
[----:B------:R-:W-:Y:S02]  /*6a00*/  DFMA R62, R62, R74, 1 ;  /* 0x3ff000003e3e742b */ /* 0x000fe4000000004a */
[----:B--2---:R-:W-:-:S08]  /*6a10*/  DFMA R20, R18, R92, R20 ;  /* 0x0000005c1214722b */ /* 0x004fd00000000014 */
[----:B---3--:R-:W-:-:S08]  /*6a20*/  DFMA R20, R18, R20, R24 ;  /* 0x000000141214722b */ /* 0x008fd00000000018 */
[----:B----4-:R-:W-:-:S08]  /*6a30*/  DFMA R20, R18, R20, R26 ;  /* 0x000000141214722b */ /* 0x010fd0000000001a */
[----:B-----5:R-:W-:-:S08]  /*6a40*/  DFMA R20, R18, R20, R76 ;  /* 0x000000141214722b */ /* 0x020fd0000000004c */
[----:B------:R-:W-:-:S08]  /*6a50*/  DFMA R20, R18, R20, R82 ;  /* 0x000000141214722b */ /* 0x000fd00000000052 */
[----:B------:R-:W-:-:S08]  /*6a60*/  DFMA R20, R18, R20, R86 ;  /* 0x000000141214722b */ /* 0x000fd00000000056 */
[----:B------:R-:W-:Y:S02]  /*6a70*/  DFMA R48, R20, R22, R22 ;  /* 0x000000161430722b */ /* 0x000fe40000000016 */
[----:B------:R-:W-:Y:S01]  /*6a80*/  DFMA R60, R18, R20, 1 ;  /* 0x3ff00000123c742b */ /* 0x000fe20000000014 */
        /* <DEDUP_REMOVED lines=21> */
.L_x_131:
[----:B------:R0:W5:Y:S01]  /*6be0*/  LDL R69, [R8] ;  /* 0x0000000008457983 */ /* 0x0001620000100800 */
[----:B------:R-:W-:Y:S05]  /*6bf0*/  BRA `(.L_x_130) ;  /* 0x0000000000087947 */ /* 0x000fea0003800000 */
.L_x_129:
[----:B------:R-:W-:Y:S01]  /*6c00*/  DMUL R22, RZ, R70 ;  /* 0x00000046ff167228 */ /* 0x000fe20000000000 */
[----:B------:R-:W-:-:S10]  /*6c10*/  IMAD.MOV.U32 R69, RZ, RZ, RZ ;  /* 0x000000ffff457224 */ /* 0x000fd400078e00ff */
.L_x_130:
[----:B------:R-:W-:Y:S05]  /*6c20*/  BSYNC B2 ;  /* 0x0000000000027941 */ /* 0x000fea0003800000 */
.L_x_128:
[----:B------:R-:W-:Y:S02]  /*6c30*/  P2R R16, PR, RZ, 0x2 ;  /* 0x00000002ff107803 */ /* 0x000fe40000000000 */
[----:B------:R-:W-:Y:S02]  /*6c40*/  P2R R17, PR, RZ, 0x4 ;  /* 0x00000004ff117803 */ /* 0x000fe40000000000 */
[----:B------:R-:W-:Y:S02]  /*6c50*/  P2R R15, PR, RZ, 0x1 ;  /* 0x00000001ff0f7803 */ /* 0x000fe40000000000 */
[----:B------:R-:W-:Y:S02]  /*6c60*/  ISETP.NE.AND P1, PT, R173, RZ, PT ;  /* 0x000000ffad00720c */ /* 0x000fe40003f25270 */
[----:B------:R-:W-:Y:S02]  /*6c70*/  ISETP.NE.AND P2, PT, R172, RZ, PT ;  /* 0x000000ffac00720c */ /* 0x000fe40003f45270 */
[----:B------:R-:W-:-:S02]  /*6c80*/  ISETP.NE.AND P0, PT, R174, RZ, PT ;  /* 0x000000ffae00720c */ /* 0x000fc40003f05270 */
[----:B------:R-:W-:Y:S02]  /*6c90*/  FSEL R40, R78, R40, !P1 ;  /* 0x000000284e287208 */ /* 0x000fe40004800000 */
[----:B------:R-:W-:Y:S02]  /*6ca0*/  FSEL R41, R79, R41, !P1 ;  /* 0x000000294f297208 */ /* 0x000fe40004800000 */
[----:B------:R-:W-:Y:S02]  /*6cb0*/  FSEL R38, R66, R38, !P2 ;  /* 0x0000002642267208 */ /* 0x000fe40005000000 */
[----:B------:R-:W-:Y:S02]  /*6cc0*/  FSEL R39, R67, R39, !P2 ;  /* 0x0000002743277208 */ /* 0x000fe40005000000 */
[----:B------:R-:W-:Y:S02]  /*6cd0*/  P2R R11, PR, RZ, 0x1 ;  /* 0x00000001ff0b7803 */ /* 0x000fe40000000000 */
[----:B------:R-:W-:-:S02]  /*6ce0*/  ISETP.NE.AND P1, PT, R16, RZ, PT ;  /* 0x000000ff1000720c */ /* 0x000fc40003f25270 */
[----:B------:R-:W-:Y:S02]  /*6cf0*/  ISETP.NE.AND P2, PT, R17, RZ, PT ;  /* 0x000000ff1100720c */ /* 0x000fe40003f45270 */
[----:B------:R-:W-:Y:S01]  /*6d00*/  ISETP.NE.AND P0, PT, R175, RZ, PT ;  /* 0x000000ffaf00720c */ /* 0x000fe20003f05270 */
[----:B------:R-:W1:Y:S01]  /*6d10*/  LDC.64 R16, c[0x4][0x18] ;  /* 0x01000600ff107b82 */ /* 0x000e620000000a00 */
[----:B------:R-:W-:Y:S02]  /*6d20*/  P2R R18, PR, RZ, 0x8 ;  /* 0x00000008ff127803 */ /* 0x000fe40000000000 */
[----:B------:R-:W-:Y:S02]  /*6d30*/  FSEL R44, R98, R44, !P0 ;  /* 0x0000002c622c7208 */ /* 0x000fe40004000000 */
[----:B------:R-:W-:Y:S02]  /*6d40*/  FSEL R45, R99, R45, !P0 ;  /* 0x0000002d632d7208 */ /* 0x000fe40004000000 */
[----:B------:R-:W-:-:S02]  /*6d50*/  ISETP.NE.AND P0, PT, R11, RZ, PT ;  /* 0x000000ff0b00720c */ /* 0x000fc40003f05270 */
[----:B------:R-:W-:Y:S02]  /*6d60*/  ISETP.NE.AND P3, PT, R189, RZ, PT ;  /* 0x000000ffbd00720c */ /* 0x000fe40003f65270 */
[----:B------:R-:W-:Y:S02]  /*6d70*/  FSEL R42, R88, R42, !P0 ;  /* 0x0000002a582a7208 */ /* 0x000fe40004000000 */
[----:B------:R-:W-:Y:S02]  /*6d80*/  FSEL R43, R89, R43, !P0 ;  /* 0x0000002b592b7208 */ /* 0x000fe40004000000 */
[----:B------:R-:W-:Y:S02]  /*6d90*/  ISETP.NE.AND P0, PT, R15, RZ, PT ;  /* 0x000000ff0f00720c */ /* 0x000fe40003f05270 */
[----:B------:R-:W-:Y:S02]  /*6da0*/  FSEL R36, R54, R36, !P3 ;  /* 0x0000002436247208 */ /* 0x000fe40005800000 */
[----:B------:R-:W-:-:S02]  /*6db0*/  FSEL R56, R100, R104, !P0 ;  /* 0x0000006864387208 */ /* 0x000fc40004000000 */
[----:B------:R-:W-:Y:S02]  /*6dc0*/  FSEL R57, R101, R105, !P0 ;  /* 0x0000006965397208 */ /* 0x000fe40004000000 */
[----:B-----5:R-:W-:Y:S02]  /*6dd0*/  LOP3.LUT P0, R11, R69, 0x1, RZ, 0xc0, !PT ;  /* 0x00000001450b7812 */ /* 0x020fe4000780c0ff */
[----:B------:R-:W-:Y:S02]  /*6de0*/  FSEL R37, R55, R37, !P3 ;  /* 0x0000002537257208 */ /* 0x000fe40005800000 */
[----:B------:R-:W-:Y:S01]  /*6df0*/  ISETP.NE.AND P3, PT, R18, RZ, PT ;  /* 0x000000ff1200720c */ /* 0x000fe20003f65270 */
[----:B------:R-:W-:Y:S01]  /*6e00*/  IMAD.SHL.U32 R11, R11, 0x8, RZ ;  /* 0x000000080b0b7824 */ /* 0x000fe200078e00ff */
[----:B------:R-:W-:Y:S02]  /*6e10*/  FSEL R30, R52, R30, !P1 ;  /* 0x0000001e341e7208 */ /* 0x000fe40004800000 */
[----:B------:R-:W-:Y:S01]  /*6e20*/  FSEL R31, R53, R31, !P1 ;  /* 0x0000001f351f7208 */ /* 0x000fe20004800000 */
[----:B-1----:R-:W-:Y:S01]  /*6e30*/  IMAD.WIDE.U32 R16, R11, 0x8, R16 ;  /* 0x000000080b107825 */ /* 0x002fe200078e0010 */
[----:B------:R-:W-:-:S02]  /*6e40*/  FSEL R52, R48, R60, !P3 ;  /* 0x0000003c30347208 */ /* 0x000fc40005800000 */
[----:B------:R-:W-:Y:S02]  /*6e50*/  FSEL R53, R49, R61, !P3 ;  /* 0x0000003d31357208 */ /* 0x000fe40005800000 */
[----:B------:R-:W2:Y:S01]  /*6e60*/  LDG.E.64.CONSTANT R20, desc[UR6][R16.64+0x8] ;  /* 0x0000080610147981 */ /* 0x000ea2000c1e9b00 */
[----:B------:R-:W-:Y:S02]  /*6e70*/  FSEL R50, R50, R62, !P2 ;  /* 0x0000003e32327208 */ /* 0x000fe40005000000 */
[----:B------:R-:W-:Y:S01]  /*6e80*/  FSEL R51, R51, R63, !P2 ;  /* 0x0000003f33337208 */ /* 0x000fe20005000000 */
[----:B------:R-:W3:Y:S01]  /*6e90*/  LDG.E.64.CONSTANT R24, desc[UR6][R16.64+0x10] ;  /* 0x0000100610187981 */ /* 0x000ee2000c1e9b00 */
[----:B------:R-:W-:Y:S02]  /*6ea0*/  ISETP.NE.AND P6, PT, R186, RZ, PT ;  /* 0x000000ffba00720c */ /* 0x000fe40003fc5270 */
[----:B------:R-:W-:Y:S01]  /*6eb0*/  ISETP.NE.AND P5, PT, R185, RZ, PT ;  /* 0x000000ffb900720c */ /* 0x000fe20003fa5270 */
[----:B------:R-:W4:Y:S01]  /*6ec0*/  LDG.E.64.CONSTANT R26, desc[UR6][R16.64+0x18] ;  /* 0x00001806101a7981 */ /* 0x000f22000c1e9b00 */
[----:B------:R-:W-:Y:S01]  /*6ed0*/  IMAD.MOV.U32 R64, RZ, RZ, 0x79785eba ;  /* 0x79785ebaff407424 */ /* 0x000fe200078e00ff */
[----:B------:R-:W-:Y:S01]  /*6ee0*/  DMUL R18, R22, R22 ;  /* 0x0000001616127228 */ /* 0x000fe20000000000 */
[----:B------:R-:W-:Y:S01]  /*6ef0*/  IMAD.MOV.U32 R11, RZ, RZ, 0x3de5db65 ;  /* 0x3de5db65ff0b7424 */ /* 0x000fe200078e00ff */
[----:B------:R-:W5:Y:S01]  /*6f00*/  LDG.E.64.CONSTANT R48, desc[UR6][R16.64+0x20] ;  /* 0x0000200610307981 */ /* 0x000f62000c1e9b00 */
[----:B------:R-:W-:-:S03]  /*6f10*/  ISETP.NE.AND P4, PT, R176, RZ, PT ;  /* 0x000000ffb000720c */ /* 0x000fc60003f85270 */
[----:B------:R-:W4:Y:S04]  /*6f20*/  LDG.E.64.CONSTANT R60, desc[UR6][R16.64+0x28] ;  /* 0x00002806103c7981 */ /* 0x000f28000c1e9b00 */
[----:B------:R-:W5:Y:S01]  /*6f30*/  LDG.E.64.CONSTANT R62, desc[UR6][R16.64+0x30] ;  /* 0x00003006103e7981 */ /* 0x000f62000c1e9b00 */
[----:B------:R-:W-:Y:S02]  /*6f40*/  FSEL R64, -R64, 4.2945490664224492434e-19, !P0 ;  /* 0x20fd816440407808 */ /* 0x000fe40004000100 */
[----:B------:R-:W-:Y:S02]  /*6f50*/  FSEL R65, R11, -0.082518599927425384521, !P0 ;  /* 0xbda8ff830b417808 */ /* 0x000fe40004000000 */
[----:B------:R-:W-:Y:S02]  /*6f60*/  FSEL R28, R32, R28, !P6 ;  /* 0x0000001c201c7208 */ /* 0x000fe40007000000 */
[----:B------:R-:W-:-:S02]  /*6f70*/  FSEL R29, R33, R29, !P6 ;  /* 0x0000001d211d7208 */ /* 0x000fc40007000000 */
[----:B------:R-:W-:Y:S02]  /*6f80*/  FSEL R32, R116, R118, !P5 ;  /* 0x0000007674207208 */ /* 0x000fe40006800000 */
[----:B------:R-:W-:Y:S02]  /*6f90*/  FSEL R33, R117, R119, !P5 ;  /* 0x0000007775217208 */ /* 0x000fe40006800000 */
[----:B------:R-:W-:Y:S02]  /*6fa0*/  FSEL R54, R144, R128, !P4 ;  /* 0x0000008090367208 */ /* 0x000fe40006000000 */
[----:B------:R-:W-:Y:S02]  /*6fb0*/  FSEL R55, R145, R129, !P4 ;  /* 0x0000008191377208 */ /* 0x000fe40006000000 */
[----:B------:R-:W-:Y:S02]  /*6fc0*/  ISETP.NE.AND P5, PT, R191, RZ, PT ;  /* 0x000000ffbf00720c */ /* 0x000fe40003fa5270 */
[----:B------:R-:W-:Y:S01]  /*6fd0*/  ISETP.NE.AND P4, PT, R190, RZ, PT ;  /* 0x000000ffbe00720c */ /* 0x000fe20003f85270 */
[----:B------:R-:W-:Y:S01]  /*6fe0*/  BSSY B2, `(.L_x_132) ;  /* 0x0000024000027945 */ /* 0x000fe20003800000 */
[----:B--2---:R-:W-:-:S08]  /*6ff0*/  DFMA R20, R18, R64, R20 ;  /* 0x000000401214722b */ /* 0x004fd00000000014 */
[----:B---3--:R-:W-:-:S08]  /*7000*/  DFMA R20, R18, R20, R24 ;  /* 0x000000141214722b */ /* 0x008fd00000000018 */
[----:B----4-:R-:W-:-:S08]  /*7010*/  DFMA R20, R18, R20, R26 ;  /* 0x000000141214722b */ /* 0x010fd0000000001a */
[----:B-----5:R-:W-:-:S08]  /*7020*/  DFMA R20, R18, R20, R48 ;  /* 0x000000141214722b */ /* 0x020fd00000000030 */
[----:B------:R-:W-:-:S08]  /*7030*/  DFMA R20, R18, R20, R60 ;  /* 0x000000141214722b */ /* 0x000fd0000000003c */
[----:B------:R-:W-:-:S08]  /*7040*/  DFMA R20, R18, R20, R62 ;  /* 0x000000141214722b */ /* 0x000fd0000000003e */
[----:B------:R-:W-:Y:S02]  /*7050*/  DFMA R22, R20, R22, R22 ;  /* 0x000000161416722b */ /* 0x000fe40000000016 */
[----:B------:R-:W-:-:S10]  /*7060*/  DFMA R18, R18, R20, 1 ;  /* 0x3ff000001212742b */ /* 0x000fd40000000014 */
[----:B------:R-:W-:Y:S02]  /*7070*/  FSEL R48, R22, R18, !P0 ;  /* 0x0000001216307208 */ /* 0x000fe40004000000 */
[----:B------:R-:W-:Y:S01]  /*7080*/  FSEL R49, R23, R19, !P0 ;  /* 0x0000001317317208 */ /* 0x000fe20004000000 */
[----:B------:R-:W-:Y:S06]  /*7090*/  @!P5 BRA P4, `(.L_x_133) ;  /* 0x000000000058d947 */ /* 0x000fec0002000000 */
        /* <DEDUP_REMOVED lines=20> */
.L_x_135:
[----:B------:R0:W5:Y:S01]  /*71e0*/  LDL R11, [R8] ;  /* 0x00000000080b7983 */ /* 0x0001620000100800 */
[----:B------:R-:W-:Y:S05]  /*71f0*/  BRA `(.L_x_134) ;  /* 0x0000000000087947 */ /* 0x000fea0003800000 */
.L_x_133:
[----:B------:R-:W-:Y:S01]  /*7200*/  DMUL R22, RZ, R58 ;  /* 0x0000003aff167228 */ /* 0x000fe20000000000 */
[----:B------:R-:W-:-:S10]  /*7210*/  IMAD.MOV.U32 R11, RZ, RZ, RZ ;  /* 0x000000ffff0b7224 */ /* 0x000fd400078e00ff */
.L_x_134:
[----:B------:R-:W-:Y:S05]  /*7220*/  BSYNC B2 ;  /* 0x0000000000027941 */ /* 0x000fea0003800000 */
.L_x_132:
[----:B------:R-:W1:Y:S01]  /*7230*/  LDC.64 R16, c[0x4][0x18] ;  /* 0x01000600ff107b82 */ /* 0x000e620000000a00 */
[----:B-----5:R-:W-:-:S05]  /*7240*/  LOP3.LUT P0, R15, R11, 0x1, RZ, 0xc0, !PT ;  /* 0x000000010b0f7812 */ /* 0x020fca000780c0ff */
        /* <DEDUP_REMOVED lines=11> */
[----:B------:R-:W-:Y:S01]  /*7300*/  ISETP.NE.AND P5, PT, R188, RZ, PT ;  /* 0x000000ffbc00720c */ /* 0x000fe20003fa5270 */
[----:B------:R-:W-:Y:S01]  /*7310*/  BSSY B2, `(.L_x_136) ;  /* 0x000004d000027945 */ /* 0x000fe20003800000 */
[----:B------:R-:W-:Y:S01]  /*7320*/  FSEL R62, -R62, 4.2945490664224492434e-19, !P0 ;  /* 0x20fd81643e3e7808 */ /* 0x000fe20004000100 */
[----:B------:R-:W-:Y:S01]  /*7330*/  DFMA R64, R38, -1, RZ ;  /* 0xbff000002640782b */ /* 0x000fe200000000ff */
[----:B------:R-:W-:Y:S01]  /*7340*/  FSEL R63, R15, -0.082518599927425384521, !P0 ;  /* 0xbda8ff830f3f7808 */ /* 0x000fe20004000000 */
[----:B------:R-:W-:Y:S01]  /*7350*/  DFMA R66, R36, -1, RZ ;  /* 0xbff000002442782b */ /* 0x000fe200000000ff */
[----:B------:R-:W-:Y:S01]  /*7360*/  ISETP.NE.AND P4, PT, R187, RZ, PT ;  /* 0x000000ffbb00720c */ /* 0x000fe20003f85270 */
[----:B------:R-:W-:Y:S01]  /*7370*/  DFMA R70, R28, -1, RZ ;  /* 0xbff000001c46782b */ /* 0x000fe200000000ff */
[----:B------:R-:W-:Y:S01]  /*7380*/  LOP3.LUT P1, RZ, R5, 0x2, RZ, 0xc0, !PT ;  /* 0x0000000205ff7812 */ /* 0x000fe2000782c0ff */
[----:B------:R-:W-:Y:S01]  /*7390*/  DFMA R72, R32, -1, RZ ;  /* 0xbff000002048782b */ /* 0x000fe200000000ff */
[----:B------:R-:W-:Y:S01]  /*73a0*/  LOP3.LUT P2, RZ, R0, 0x2, RZ, 0xc0, !PT ;  /* 0x0000000200ff7812 */ /* 0x000fe2000784c0ff */
[----:B------:R-:W-:Y:S01]  /*73b0*/  DFMA R74, R54, -1, RZ ;  /* 0xbff00000364a782b */ /* 0x000fe200000000ff */
[----:B------:R-:W-:Y:S01]  /*73c0*/  LOP3.LUT P6, RZ, R7, 0x2, RZ, 0xc0, !PT ;  /* 0x0000000207ff7812 */ /* 0x000fe200078cc0ff */
[----:B------:R-:W-:Y:S01]  /*73d0*/  DFMA R76, R56, -1, RZ ;  /* 0xbff00000384c782b */ /* 0x000fe200000000ff */
[----:B------:R-:W-:Y:S01]  /*73e0*/  P2R R92, PR, RZ, 0x4 ;  /* 0x00000004ff5c7803 */ /* 0x000fe20000000000 */
[----:B------:R-:W-:Y:S01]  /*73f0*/  DFMA R78, R30, -1, RZ ;  /* 0xbff000001e4e782b */ /* 0x000fe200000000ff */
[----:B------:R-:W-:Y:S01]  /*7400*/  LOP3.LUT P2, RZ, R3, 0x2, RZ, 0xc0, !PT ;  /* 0x0000000203ff7812 */ /* 0x000fe2000784c0ff */
[----:B------:R-:W-:Y:S01]  /*7410*/  DFMA R82, R50, -1, RZ ;  /* 0xbff000003252782b */ /* 0x000fe200000000ff */
[----:B------:R-:W-:Y:S01]  /*7420*/  LOP3.LUT P3, RZ, R80, 0x2, RZ, 0xc0, !PT ;  /* 0x0000000250ff7812 */ /* 0x000fe2000786c0ff */
[----:B------:R-:W-:Y:S01]  /*7430*/  DFMA R84, R52, -1, RZ ;  /* 0xbff000003454782b */ /* 0x000fe200000000ff */
[----:B------:R-:W-:Y:S01]  /*7440*/  P2R R5, PR, RZ, 0x40 ;  /* 0x00000040ff057803 */ /* 0x000fe20000000000 */
[----:B------:R-:W-:-:S02]  /*7450*/  DFMA R86, R48, -1, RZ ;  /* 0xbff000003056782b */ /* 0x000fc400000000ff */
[----:B--2---:R-:W-:Y:S02]  /*7460*/  DFMA R20, R18, R62, R20 ;  /* 0x0000003e1214722b */ /* 0x004fe40000000014 */
[----:B------:R-:W-:-:S06]  /*7470*/  DFMA R62, R40, -1, RZ ;  /* 0xbff00000283e782b */ /* 0x000fcc00000000ff */
[----:B---3--:R-:W-:-:S08]  /*7480*/  DFMA R20, R18, R20, R24 ;  /* 0x000000141214722b */ /* 0x008fd00000000018 */
[----:B----4-:R-:W-:-:S08]  /*7490*/  DFMA R20, R18, R20, R26 ;  /* 0x000000141214722b */ /* 0x010fd0000000001a */
[----:B-----5:R-:W-:-:S08]  /*74a0*/  DFMA R20, R18, R20, R34 ;  /* 0x000000141214722b */ /* 0x020fd00000000022 */
[----:B------:R-:W-:Y:S02]  /*74b0*/  DFMA R20, R18, R20, R58 ;  /* 0x000000141214722b */ /* 0x000fe4000000003a */
[----:B------:R-:W-:-:S06]  /*74c0*/  DFMA R58, R44, -1, RZ ;  /* 0xbff000002c3a782b */ /* 0x000fcc00000000ff */
[----:B------:R-:W-:Y:S02]  /*74d0*/  DFMA R20, R18, R20, R60 ;  /* 0x000000141214722b */ /* 0x000fe4000000003c */
[----:B------:R-:W-:-:S06]  /*74e0*/  DFMA R60, R42, -1, RZ ;  /* 0xbff000002a3c782b */ /* 0x000fcc00000000ff */
[----:B------:R-:W-:Y:S02]  /*74f0*/  DFMA R22, R20, R22, R22 ;  /* 0x000000161416722b */ /* 0x000fe40000000016 */
[----:B------:R-:W-:-:S10]  /*7500*/  DFMA R18, R18, R20, 1 ;  /* 0x3ff000001212742b */ /* 0x000fd40000000014 */
[----:B------:R-:W-:Y:S02]  /*7510*/  FSEL R34, R22, R18, !P0 ;  /* 0x0000001216227208 */ /* 0x000fe40004000000 */
[----:B------:R-:W-:Y:S02]  /*7520*/  FSEL R35, R23, R19, !P0 ;  /* 0x0000001317237208 */ /* 0x000fe40004000000 */
[----:B------:R-:W-:-:S04]  /*7530*/  LOP3.LUT P0, RZ, R6, 0x2, RZ, 0xc0, !PT ;  /* 0x0000000206ff7812 */ /* 0x000fc8000780c0ff */
[----:B------:R-:W-:Y:S01]  /*7540*/  P2R R81, PR, RZ, 0x1 ;  /* 0x00000001ff517803 */ /* 0x000fe20000000000 */
[----:B------:R-:W-:Y:S01]  /*7550*/  DFMA R88, R34, -1, RZ ;  /* 0xbff000002258782b */ /* 0x000fe200000000ff */
[----:B------:R-:W-:Y:S02]  /*7560*/  LOP3.LUT P0, RZ, R4, 0x2, RZ, 0xc0, !PT ;  /* 0x0000000204ff7812 */ /* 0x000fe4000780c0ff */
[----:B------:R-:W-:Y:S02]  /*7570*/  P2R R4, PR, RZ, 0x2 ;  /* 0x00000002ff047803 */ /* 0x000fe40000000000 */
[----:B------:R-:W-:Y:S02]  /*7580*/  P2R R91, PR, RZ, 0x1 ;  /* 0x00000001ff5b7803 */ /* 0x000fe40000000000 */
[----:B------:R-:W-:Y:S02]  /*7590*/  LOP3.LUT P1, RZ, R12, 0x2, RZ, 0xc0, !PT ;  /* 0x000000020cff7812 */ /* 0x000fe4000782c0ff */
[----:B------:R-:W-:-:S02]  /*75a0*/  LOP3.LUT P0, RZ, R2, 0x2, RZ, 0xc0, !PT ;  /* 0x0000000202ff7812 */ /* 0x000fc4000780c0ff */
[----:B------:R-:W-:Y:S02]  /*75b0*/  P2R R93, PR, RZ, 0x2 ;  /* 0x00000002ff5d7803 */ /* 0x000fe40000000000 */
[----:B------:R-:W-:Y:S02]  /*75c0*/  P2R R94, PR, RZ, 0x1 ;  /* 0x00000001ff5e7803 */ /* 0x000fe40000000000 */
[----:B------:R-:W-:Y:S02]  /*75d0*/  LOP3.LUT P1, RZ, R134, 0x2, RZ, 0xc0, !PT ;  /* 0x0000000286ff7812 */ /* 0x000fe4000782c0ff */
[----:B------:R-:W-:Y:S02]  /*75e0*/  LOP3.LUT P0, RZ, R90, 0x2, RZ, 0xc0, !PT ;  /* 0x000000025aff7812 */ /* 0x000fe4000780c0ff */
[----:B------:R-:W-:Y:S02]  /*75f0*/  P2R R90, PR, RZ, 0x4 ;  /* 0x00000004ff5a7803 */ /* 0x000fe40000000000 */
[----:B------:R-:W-:-:S02]  /*7600*/  P2R R80, PR, RZ, 0x2 ;  /* 0x00000002ff507803 */ /* 0x000fc40000000000 */
[----:B------:R-:W-:Y:S02]  /*7610*/  P2R R0, PR, RZ, 0x1 ;  /* 0x00000001ff007803 */ /* 0x000fe40000000000 */
[----:B------:R-:W-:Y:S02]  /*7620*/  LOP3.LUT P2, RZ, R68, 0x2, RZ, 0xc0, !PT ;  /* 0x0000000244ff7812 */ /* 0x000fe4000784c0ff */
[----:B------:R-:W-:Y:S02]  /*7630*/  LOP3.LUT P1, RZ, R69, 0x2, RZ, 0xc0, !PT ;  /* 0x0000000245ff7812 */ /* 0x000fe4000782c0ff */
[----:B------:R-:W-:Y:S01]  /*7640*/  LOP3.LUT P0, RZ, R11, 0x2, RZ, 0xc0, !PT ;  /* 0x000000020bff7812 */ /* 0x000fe2000780c0ff */
[----:B------:R-:W-:-:S12]  /*7650*/  @!P5 BRA P4, `(.L_x_137) ;  /* 0x000000000058d947 */ /* 0x000fd80002000000 */
        /* <DEDUP_REMOVED lines=20> */
.L_x_139:
[----:B------:R0:W5:Y:S01]  /*77a0*/  LDL R115, [R8] ;  /* 0x0000000008737983 */ /* 0x0001620000100800 */
[----:B------:R-:W-:Y:S05]  /*77b0*/  BRA `(.L_x_138) ;  /* 0x0000000000087947 */ /* 0x000fea0003800000 */
.L_x_137:
[----:B------:R-:W-:Y:S01]  /*77c0*/  DMUL R22, RZ, R46 ;  /* 0x0000002eff167228 */ /* 0x000fe20000000000 */
[----:B------:R-:W-:-:S10]  /*77d0*/  IMAD.MOV.U32 R115, RZ, RZ, RZ ;  /* 0x000000ffff737224 */ /* 0x000fd400078e00ff */
.L_x_138:
[----:B------:R-:W-:Y:S05]  /*77e0*/  BSYNC B2 ;  /* 0x0000000000027941 */ /* 0x000fea0003800000 */
.L_x_136:
[----:B------:R-:W-:Y:S02]  /*77f0*/  P2R R11, PR, RZ, 0x8 ;  /* 0x00000008ff0b7803 */ /* 0x000fe40000000000 */
[----:B------:R-:W-:Y:S02]  /*7800*/  ISETP.NE.AND P3, PT, R4, RZ, PT ;  /* 0x000000ff0400720c */ /* 0x000fe40003f65270 */
[----:B------:R-:W-:Y:S02]  /*7810*/  P2R R16, PR, RZ, 0x1 ;  /* 0x00000001ff107803 */ /* 0x000fe40000000000 */
[----:B------:R-:W-:Y:S02]  /*7820*/  P2R R6, PR, RZ, 0x8 ;  /* 0x00000008ff067803 */ /* 0x000fe40000000000 */
[----:B------:R-:W-:Y:S02]  /*7830*/  ISETP.NE.AND P3, PT, R81, RZ, PT ;  /* 0x000000ff5100720c */ /* 0x000fe40003f65270 */
[----:B------:R-:W-:-:S02]  /*7840*/  ISETP.NE.AND P0, PT, R93, RZ, PT ;  /* 0x000000ff5d00720c */ /* 0x000fc40003f05270 */
[----:B------:R-:W-:Y:S02]  /*7850*/  P2R R4, PR, RZ, 0x8 ;  /* 0x00000008ff047803 */ /* 0x000fe40000000000 */
[----:B------:R-:W-:Y:S02]  /*7860*/  FSEL R28, R28, R70, !P0 ;  /* 0x000000461c1c7208 */ /* 0x000fe40004000000 */
[----:B------:R-:W-:Y:S02]  /*7870*/  FSEL R29, R29, R71, !P0 ;  /* 0x000000471d1d7208 */ /* 0x000fe40004000000 */
[----:B------:R-:W-:Y:S02]  /*7880*/  ISETP.NE.AND P3, PT, R5, RZ, PT ;  /* 0x000000ff0500720c */ /* 0x000fe40003f65270 */
[----:B------:R-:W-:Y:S02]  /*7890*/  ISETP.NE.AND P0, PT, R16, RZ, PT ;  /* 0x000000ff1000720c */ /* 0x000fe40003f05270 */
[----:B------:R-:W1:Y:S01]  /*78a0*/  LDC.64 R16, c[0x4][0x18] ;  /* 0x01000600ff107b82 */ /* 0x000e620000000a00 */
[----:B------:R-:W-:-:S02]  /*78b0*/  FSEL R2, R44, R58, !P3 ;  /* 0x0000003a2c027208 */ /* 0x000fc40005800000 */
[----:B------:R-:W-:Y:S02]  /*78c0*/  FSEL R3, R45, R59, !P3 ;  /* 0x0000003b2d037208 */ /* 0x000fe40005800000 */
[----:B------:R-:W-:Y:S02]  /*78d0*/  ISETP.NE.AND P3, PT, R4, RZ, PT ;  /* 0x000000ff0400720c */ /* 0x000fe40003f65270 */
[----:B------:R-:W-:Y:S02]  /*78e0*/  ISETP.NE.AND P4, PT, R80, RZ, PT ;  /* 0x000000ff5000720c */ /* 0x000fe40003f85270 */
[----:B------:R-:W-:Y:S02]  /*78f0*/  FSEL R4, R42, R60, !P3 ;  /* 0x0000003c2a047208 */ /* 0x000fe40005800000 */
[----:B------:R-:W-:Y:S02]  /*7900*/  FSEL R5, R43, R61, !P3 ;  /* 0x0000003d2b057208 */ /* 0x000fe40005800000 */
[----:B------:R-:W-:-:S02]  /*7910*/  ISETP.NE.AND P3, PT, R6, RZ, PT ;  /* 0x000000ff0600720c */ /* 0x000fc40003f65270 */
[----:B------:R-:W-:Y:S02]  /*7920*/  FSEL R42, R56, R76, !P4 ;  /* 0x0000004c382a7208 */ /* 0x000fe40006000000 */
[----:B------:R-:W-:Y:S02]  /*7930*/  FSEL R6, R40, R62, !P3 ;  /* 0x0000003e28067208 */ /* 0x000fe40005800000 */
[----:B------:R-:W-:Y:S02]  /*7940*/  FSEL R7, R41, R63, !P3 ;  /* 0x0000003f29077208 */ /* 0x000fe40005800000 */
[----:B------:R-:W-:Y:S02]  /*7950*/  ISETP.NE.AND P3, PT, R11, RZ, PT ;  /* 0x000000ff0b00720c */ /* 0x000fe40003f65270 */
[----:B------:R-:W-:Y:S02]  /*7960*/  FSEL R43, R57, R77, !P4 ;  /* 0x0000004d392b7208 */ /* 0x000fe40006000000 */
[----:B-----5:R-:W-:-:S02]  /*7970*/  LOP3.LUT P4, R11, R115, 0x1, RZ, 0xc0, !PT ;  /* 0x00000001730b7812 */ /* 0x020fc4000788c0ff */
[----:B------:R-:W-:Y:S02]  /*7980*/  ISETP.NE.AND P5, PT, R90, RZ, PT ;  /* 0x000000ff5a00720c */ /* 0x000fe40003fa5270 */
[----:B------:R-:W-:Y:S01]  /*7990*/  ISETP.NE.AND P6, PT, R94, RZ, PT ;  /* 0x000000ff5e00720c */ /* 0x000fe20003fc5270 */
[----:B------:R-:W-:Y:S01]  /*79a0*/  IMAD.SHL.U32 R11, R11, 0x8, RZ ;  /* 0x000000080b0b7824 */ /* 0x000fe200078e00ff */
[----:B------:R-:W-:Y:S02]  /*79b0*/  FSEL R40, R54, R74, !P5 ;  /* 0x0000004a36287208 */ /* 0x000fe40006800000 */
[----:B------:R-:W-:Y:S01]  /*79c0*/  FSEL R41, R55, R75, !P5 ;  /* 0x0000004b37297208 */ /* 0x000fe20006800000 */
[----:B-1----:R-:W-:Y:S01]  /*79d0*/  IMAD.WIDE.U32 R16, R11, 0x8, R16 ;  /* 0x000000080b107825 */ /* 0x002fe200078e0010 */
[----:B------:R-:W-:Y:S01]  /*79e0*/  DMUL R18, R22, R22 ;  /* 0x0000001616127228 */ /* 0x000fe20000000000 */
[----:B------:R-:W-:Y:S02]  /*79f0*/  FSEL R32, R32, R72, !P6 ;  /* 0x0000004820207208 */ /* 0x000fe40007000000 */
[----:B------:R-:W-:Y:S01]  /*7a00*/  IMAD.MOV.U32 R56, RZ, RZ, 0x79785eba ;  /* 0x79785ebaff387424 */ /* 0x000fe200078e00ff */
[----:B------:R-:W2:Y:S01]  /*7a10*/  LDG.E.64.CONSTANT R20, desc[UR6][R16.64+0x8] ;  /* 0x0000080610147981 */ /* 0x000ea2000c1e9b00 */
[----:B------:R-:W-:Y:S01]  /*7a20*/  FSEL R33, R33, R73, !P6 ;  /* 0x0000004921217208 */ /* 0x000fe20007000000 */
[----:B------:R-:W-:Y:S01]  /*7a30*/  IMAD.MOV.U32 R11, RZ, RZ, 0x3de5db65 ;  /* 0x3de5db65ff0b7424 */ /* 0x000fe200078e00ff */
[----:B------:R-:W-:Y:S01]  /*7a40*/  P2R R12, PR, RZ, 0x4 ;  /* 0x00000004ff0c7803 */ /* 0x000fe20000000000 */
[----:B------:R-:W3:Y:S01]  /*7a50*/  LDG.E.64.CONSTANT R24, desc[UR6][R16.64+0x10] ;  /* 0x0000100610187981 */ /* 0x000ee2000c1e9b00 */
[----:B------:R-:W-:-:S02]  /*7a60*/  ISETP.NE.AND P5, PT, R192, RZ, PT ;  /* 0x000000ffc000720c */ /* 0x000fc40003fa5270 */
[----:B------:R-:W-:Y:S01]  /*7a70*/  P2R R15, PR, RZ, 0x2 ;  /* 0x00000002ff0f7803 */ /* 0x000fe20000000000 */
[----:B------:R-:W4:Y:S04]  /*7a80*/  LDG.E.64.CONSTANT R26, desc[UR6][R16.64+0x18] ;  /* 0x00001806101a7981 */ /* 0x000f28000c1e9b00 */
[----:B------:R-:W5:Y:S04]  /*7a90*/  LDG.E.64.CONSTANT R44, desc[UR6][R16.64+0x20] ;  /* 0x00002006102c7981 */ /* 0x000f68000c1e9b00 */
[----:B------:R-:W4:Y:S04]  /*7aa0*/  LDG.E.64.CONSTANT R46, desc[UR6][R16.64+0x28] ;  /* 0x00002806102e7981 */ /* 0x000f28000c1e9b00 */
[----:B------:R-:W5:Y:S01]  /*7ab0*/  LDG.E.64.CONSTANT R54, desc[UR6][R16.64+0x30] ;  /* 0x0000300610367981 */ /* 0x000f62000c1e9b00 */
[----:B------:R-:W-:-:S02]  /*7ac0*/  FSEL R56, -R56, 4.2945490664224492434e-19, !P4 ;  /* 0x20fd816438387808 */ /* 0x000fc40006000100 */
[----:B------:R-:W-:Y:S02]  /*7ad0*/  FSEL R57, R11, -0.082518599927425384521, !P4 ;  /* 0xbda8ff830b397808 */ /* 0x000fe40006000000 */
[----:B------:R-:W-:Y:S02]  /*7ae0*/  ISETP.NE.AND P6, PT, R193, RZ, PT ;  /* 0x000000ffc100720c */ /* 0x000fe40003fc5270 */
[----:B------:R-:W-:Y:S02]  /*7af0*/  ISETP.NE.AND P2, PT, R91, RZ, PT ;  /* 0x000000ff5b00720c */ /* 0x000fe40003f45270 */
[----:B------:R-:W-:Y:S02]  /*7b00*/  ISETP.NE.AND P1, PT, R92, RZ, PT ;  /* 0x000000ff5c00720c */ /* 0x000fe40003f25270 */
[----:B------:R-:W-:Y:S02]  /*7b10*/  FSEL R38, R38, R64, !P2 ;  /* 0x0000004026267208 */ /* 0x000fe40005000000 */
[----:B------:R-:W-:-:S02]  /*7b20*/  FSEL R39, R39, R65, !P2 ;  /* 0x0000004127277208 */ /* 0x000fc40005000000 */
[----:B------:R-:W-:Y:S02]  /*7b30*/  ISETP.NE.AND P2, PT, R12, RZ, PT ;  /* 0x000000ff0c00720c */ /* 0x000fe40003f45270 */
[----:B------:R-:W-:Y:S02]  /*7b40*/  FSEL R36, R36, R66, !P1 ;  /* 0x0000004224247208 */ /* 0x000fe40004800000 */
[----:B------:R-:W-:Y:S01]  /*7b50*/  FSEL R37, R37, R67, !P1 ;  /* 0x0000004325257208 */ /* 0x000fe20004800000 */
[----:B------:R-:W-:Y:S01]  /*7b60*/  BSSY B2, `(.L_x_140) ;  /* 0x0000034000027945 */ /* 0x000fe20003800000 */
[----:B------:R-:W-:-:S04]  /*7b70*/  ISETP.NE.AND P1, PT, R15, RZ, PT ;  /* 0x000000ff0f00720c */ /* 0x000fc80003f25270 */
[----:B------:R-:W-:Y:S02]  /*7b80*/  FSEL R48, R48, R86, !P1 ;  /* 0x0000005630307208 */ /* 0x000fe40004800000 */
[----:B------:R-:W-:Y:S01]  /*7b90*/  FSEL R49, R49, R87, !P1 ;  /* 0x0000005731317208 */ /* 0x000fe20004800000 */
        /* <DEDUP_REMOVED lines=9> */
[----:B------:R-:W-:-:S06]  /*7c30*/  FSEL R19, R23, R19, !P4 ;  /* 0x0000001317137208 */ /* 0x000fcc0006000000 */
[----:B------:R-:W-:Y:S01]  /*7c40*/  DFMA R16, R18, -1, RZ ;  /* 0xbff000001210782b */ /* 0x000fe200000000ff */
[----:B------:R-:W-:Y:S02]  /*7c50*/  FSEL R46, R52, R84, !P2 ;  /* 0x00000054342e7208 */ /* 0x000fe40005000000 */
[----:B------:R-:W-:Y:S02]  /*7c60*/  FSEL R47, R53, R85, !P2 ;  /* 0x00000055352f7208 */ /* 0x000fe40005000000 */
[----:B------:R-:W-:Y:S02]  /*7c70*/  ISETP.NE.AND P4, PT, R0, RZ, PT ;  /* 0x000000ff0000720c */ /* 0x000fe40003f85270 */
[----:B------:R-:W-:Y:S02]  /*7c80*/  LOP3.LUT P2, RZ, R115, 0x2, RZ, 0xc0, !PT ;  /* 0x0000000273ff7812 */ /* 0x000fe4000784c0ff */
[----:B------:R-:W-:Y:S02]  /*7c90*/  FSEL R44, R50, R82, !P3 ;  /* 0x00000052322c7208 */ /* 0x000fe40005800000 */
[----:B------:R-:W-:-:S02]  /*7ca0*/  FSEL R45, R51, R83, !P3 ;  /* 0x00000053332d7208 */ /* 0x000fc40005800000 */
[----:B------:R-:W-:Y:S02]  /*7cb0*/  FSEL R50, R34, R88, !P0 ;  /* 0x0000005822327208 */ /* 0x000fe40004000000 */
[----:B------:R-:W-:Y:S02]  /*7cc0*/  FSEL R51, R35, R89, !P0 ;  /* 0x0000005923337208 */ /* 0x000fe40004000000 */
[----:B------:R-:W-:Y:S02]  /*7cd0*/  FSEL R30, R30, R78, !P4 ;  /* 0x0000004e1e1e7208 */ /* 0x000fe40006000000 */
[----:B------:R-:W-:Y:S02]  /*7ce0*/  FSEL R31, R31, R79, !P4 ;  /* 0x0000004f1f1f7208 */ /* 0x000fe40006000000 */
        /* <DEDUP_REMOVED lines=23> */
.L_x_143:
[----:B------:R0:W5:Y:S01]  /*7e60*/  LDL R147, [R8] ;  /* 0x0000000008937983 */ /* 0x0001620000100800 */
[----:B------:R-:W-:Y:S05]  /*7e70*/  BRA `(.L_x_142) ;  /* 0x0000000000087947 */ /* 0x000fea0003800000 */
.L_x_141:
[----:B------:R-:W-:Y:S01]  /*7e80*/  DMUL R22, RZ, R110 ;  /* 0x0000006eff167228 */ /* 0x000fe20000000000 */
[----:B------:R-:W-:-:S10]  /*7e90*/  IMAD.MOV.U32 R147, RZ, RZ, RZ ;  /* 0x000000ffff937224 */ /* 0x000fd400078e00ff */
.L_x_142:
[----:B------:R-:W-:Y:S05]  /*7ea0*/  BSYNC B2 ;  /* 0x0000000000027941 */ /* 0x000fea0003800000 */
.L_x_140:
        /* <DEDUP_REMOVED lines=11> */
[----:B------:R1:W5:Y:S01]  /*7f60*/  LDG.E.64.CONSTANT R52, desc[UR6][R12.64+0x30] ;  /* 0x000030060c347981 */ /* 0x000362000c1e9b00 */
[----:B------:R-:W-:Y:S01]  /*7f70*/  IMAD.MOV.U32 R54, RZ, RZ, 0x79785eba ;  /* 0x79785ebaff367424 */ /* 0x000fe200078e00ff */
[----:B------:R-:W-:Y:S01]  /*7f80*/  DMUL R14, R22, R22 ;  /* 0x00000016160e7228 */ /* 0x000fe20000000000 */
[----:B------:R-:W-:Y:S01]  /*7f90*/  IMAD.MOV.U32 R0, RZ, RZ, 0x3de5db65 ;  /* 0x3de5db65ff007424 */ /* 0x000fe200078e00ff */
[----:B------:R-:W-:Y:S01]  /*7fa0*/  F2F.F32.F64 R63, R38 ;  /* 0x00000026003f7310 */ /* 0x000fe20000301000 */
[----:B------:R-:W-:Y:S01]  /*7fb0*/  IMAD R11, R10, 0x80, R9 ;  /* 0x000000800a0b7824 */ /* 0x000fe200078e0209 */
[----:B------:R-:W-:-:S02]  /*7fc0*/  FSEL R54, -R54, 4.2945490664224492434e-19, !P0 ;  /* 0x20fd816436367808 */ /* 0x000fc40004000100 */
[----:B------:R-:W-:Y:S01]  /*7fd0*/  FSEL R55, R0, -0.082518599927425384521, !P0 ;  /* 0xbda8ff8300377808 */ /* 0x000fe20004000000 */
[----:B-1----:R-:W1:Y:S03]  /*7fe0*/  LDC.64 R12, c[0x0][0x220] ;  /* 0x00008800ff0c7b82 */ /* 0x002e660000000a00 */
[----:B------:R1:W-:Y:S08]  /*7ff0*/  F2F.F32.F64 R62, R6 ;  /* 0x00000006003e7310 */ /* 0x0003f00000301000 */
[----:B------:R1:W-:Y:S02]  /*8000*/  F2F.F32.F64 R61, R4 ;  /* 0x00000004003d7310 */ /* 0x0003e40000301000 */
[----:B01----:R-:W-:-:S06]  /*8010*/  IMAD R7, R177, 0x80, R9 ;  /* 0x00000080b1077824 */ /* 0x003fcc00078e0209 */
[----:B------:R0:W1:Y:S01]  /*8020*/  F2F.F32.F64 R60, R2 ;  /* 0x00000002003c7310 */ /* 0x0000620000301000 */
[----:B------:R-:W-:-:S07]  /*8030*/  IMAD.WIDE R4, R11, 0x4, R12 ;  /* 0x000000040b047825 */ /* 0x000fce00078e020c */
[----:B------:R-:W-:Y:S01]  /*8040*/  F2F.F32.F64 R59, R40 ;  /* 0x00000028003b7310 */ /* 0x000fe20000301000 */
[----:B0-----:R-:W-:-:S05]  /*8050*/  IMAD.WIDE R2, R7, 0x4, R12 ;  /* 0x0000000407027825 */ /* 0x001fca00078e020c */
[----:B-1----:R0:W-:Y:S02]  /*8060*/  @!P2 STG.E.128 desc[UR6][R2.64], R60 ;  /* 0x0000003c0200a986 */ /* 0x0021e4000c101d06 */
[----:B------:R-:W-:Y:S08]  /*8070*/  F2F.F32.F64 R58, R32 ;  /* 0x00000020003a7310 */ /* 0x000ff00000301000 */
[----:B------:R-:W-:Y:S08]  /*8080*/  F2F.F32.F64 R57, R28 ;  /* 0x0000001c00397310 */ /* 0x000ff00000301000 */
[----:B------:R-:W1:Y:S08]  /*8090*/  F2F.F32.F64 R56, R36 ;  /* 0x0000002400387310 */ /* 0x000e700000301000 */
[----:B------:R-:W-:Y:S01]  /*80a0*/  F2F.F32.F64 R36, R42 ;  /* 0x0000002a00247310 */ /* 0x000fe20000301000 */
[----:B-1----:R0:W-:Y:S07]  /*80b0*/  @!P1 STG.E.128 desc[UR6][R4.64], R56 ;  /* 0x0000003804009986 */ /* 0x0021ee000c101d06 */
[----:B------:R-:W-:Y:S08]  /*80c0*/  F2F.F32.F64 R37, R30 ;  /* 0x0000001e00257310 */ /* 0x000ff00000301000 */
[----:B------:R-:W-:Y:S08]  /*80d0*/  F2F.F32.F64 R38, R44 ;  /* 0x0000002c00267310 */ /* 0x000ff00000301000 */
[----:B------:R-:W1:Y:S01]  /*80e0*/  F2F.F32.F64 R39, R46 ;  /* 0x0000002e00277310 */ /* 0x000e620000301000 */
[----:B--2---:R-:W-:-:S08]  /*80f0*/  DFMA R16, R14, R54, R16 ;  /* 0x000000360e10722b */ /* 0x004fd00000000010 */
[C---:B---3--:R-:W-:Y:S01]  /*8100*/  DFMA R16, R14.reuse, R16, R18 ;  /* 0x000000100e10722b */ /* 0x048fe20000000012 */
[----:B------:R-:W2:Y:S07]  /*8110*/  LDC.64 R18, c[0x0][0x228] ;  /* 0x00008a00ff127b82 */ /* 0x000eae0000000a00 */
[----:B----4-:R-:W-:-:S08]  /*8120*/  DFMA R16, R14, R16, R20 ;  /* 0x000000100e10722b */ /* 0x010fd00000000014 */
[----:B-----5:R-:W-:-:S08]  /*8130*/  DFMA R16, R14, R16, R24 ;  /* 0x000000100e10722b */ /* 0x020fd00000000018 */
[----:B------:R-:W-:Y:S01]  /*8140*/  DFMA R16, R14, R16, R26 ;  /* 0x000000100e10722b */ /* 0x000fe2000000001a */
[----:B--2---:R-:W-:-:S05]  /*8150*/  IMAD.WIDE R6, R7, 0x4, R18 ;  /* 0x0000000407067825 */ /* 0x004fca00078e0212 */
[----:B-1----:R0:W-:Y:S02]  /*8160*/  @!P2 STG.E.128 desc[UR6][R6.64], R36 ;  /* 0x000000240600a986 */ /* 0x0021e4000c101d06 */
[----:B------:R-:W-:-:S08]  /*8170*/  DFMA R16, R14, R16, R52 ;  /* 0x000000100e10722b */ /* 0x000fd00000000034 */
[----:B------:R-:W-:Y:S02]  /*8180*/  DFMA R22, R16, R22, R22 ;  /* 0x000000161016722b */ /* 0x000fe40000000016 */
[----:B------:R-:W-:-:S10]  /*8190*/  DFMA R14, R14, R16, 1 ;  /* 0x3ff000000e0e742b */ /* 0x000fd40000000010 */
[----:B------:R-:W-:Y:S02]  /*81a0*/  FSEL R8, R22, R14, !P0 ;  /* 0x0000000e16087208 */ /* 0x000fe40004000000 */
[----:B------:R-:W-:Y:S01]  /*81b0*/  FSEL R9, R23, R15, !P0 ;  /* 0x0000000f17097208 */ /* 0x000fe20004000000 */
[----:B0-----:R-:W-:Y:S06]  /*81c0*/  @P1 EXIT ;  /* 0x000000000000194d */ /* 0x001fec0003800000 */
[----:B------:R-:W-:Y:S01]  /*81d0*/  DFMA R2, R8, -1, RZ ;  /* 0xbff000000802782b */ /* 0x000fe200000000ff */
[----:B------:R-:W-:Y:S01]  /*81e0*/  LOP3.LUT P0, RZ, R147, 0x2, RZ, 0xc0, !PT ;  /* 0x0000000293ff7812 */ /* 0x000fe2000780c0ff */
[----:B------:R-:W-:Y:S08]  /*81f0*/  F2F.F32.F64 R12, R48 ;  /* 0x00000030000c7310 */ /* 0x000ff00000301000 */
[----:B------:R-:W-:Y:S01]  /*8200*/  FSEL R4, R8, R2, !P0 ;  /* 0x0000000208047208 */ /* 0x000fe20004000000 */
[----:B------:R-:W-:Y:S01]  /*8210*/  F2F.F32.F64 R13, R50 ;  /* 0x00000032000d7310 */ /* 0x000fe20000301000 */
[----:B------:R-:W-:Y:S01]  /*8220*/  FSEL R5, R9, R3, !P0 ;  /* 0x0000000309057208 */ /* 0x000fe20004000000 */
[----:B------:R-:W-:-:S06]  /*8230*/  IMAD.WIDE R2, R11, 0x4, R18 ;  /* 0x000000040b027825 */ /* 0x000fcc00078e0212 */
[----:B------:R-:W-:Y:S08]  /*8240*/  F2F.F32.F64 R14, R34 ;  /* 0x00000022000e7310 */ /* 0x000ff00000301000 */
[----:B------:R-:W0:Y:S02]  /*8250*/  F2F.F32.F64 R15, R4 ;  /* 0x00000004000f7310 */ /* 0x000e240000301000 */
[----:B0-----:R-:W-:Y:S01]  /*8260*/  STG.E.128 desc[UR6][R2.64], R12 ;  /* 0x0000000c02007986 */ /* 0x001fe2000c101d06 */
[----:B------:R-:W-:Y:S05]  /*8270*/  EXIT ;  /* 0x000000000000794d */ /* 0x000fea0003800000 */
        .weak           $__internal_0_$__cuda_sm20_div_rn_f64_full
        .type           $__internal_0_$__cuda_sm20_div_rn_f64_full,@function
        .size           $__internal_0_$__cuda_sm20_div_rn_f64_full,($triton_$__internal_accurate_pow - $__internal_0_$__cuda_sm20_div_rn_f64_full)
$__internal_0_$__cuda_sm20_div_rn_f64_full:
[C---:B------:R-:W-:Y:S01]  /*8280*/  FSETP.GEU.AND P0, PT, |R17|.reuse, 1.469367938527859385e-39, PT ;  /* 0x001000001100780b */ /* 0x040fe20003f0e200 */
[----:B------:R-:W-:Y:S01]  /*8290*/  IMAD.U32 R49, RZ, RZ, UR5 ;  /* 0x00000005ff317e24 */ /* 0x000fe2000f8e00ff */
[C---:B------:R-:W-:Y:S01]  /*82a0*/  LOP3.LUT R18, R17.reuse, 0x800fffff, RZ, 0xc0, !PT ;  /* 0x800fffff11127812 */ /* 0x040fe200078ec0ff */
[----:B------:R-:W-:Y:S01]  /*82b0*/  IMAD.MOV.U32 R62, RZ, RZ, 0x1ca00000 ;  /* 0x1ca00000ff3e7424 */ /* 0x000fe200078e00ff */
[----:B------:R-:W-:Y:S01]  /*82c0*/  LOP3.LUT R50, R17, 0x7ff00000, RZ, 0xc0, !PT ;  /* 0x7ff0000011327812 */ /* 0x000fe200078ec0ff */
[----:B------:R-:W-:Y:S01]  /*82d0*/  IMAD.U32 R48, RZ, RZ, UR4 ;  /* 0x00000004ff307e24 */ /* 0x000fe2000f8e00ff */
[----:B------:R-:W-:Y:S01]  /*82e0*/  LOP3.LUT R19, R18, 0x3ff00000, RZ, 0xfc, !PT ;  /* 0x3ff0000012137812 */ /* 0x000fe200078efcff */
[----:B------:R-:W-:Y:S01]  /*82f0*/  IMAD.MOV.U32 R18, RZ, RZ, R16 ;  /* 0x000000ffff127224 */ /* 0x000fe200078e0010 */
[----:B------:R-:W-:Y:S01]  /*8300*/  LOP3.LUT R15, R49, 0x7ff00000, RZ, 0xc0, !PT ;  /* 0x7ff00000310f7812 */ /* 0x000fe200078ec0ff */
[----:B------:R-:W-:-:S04]  /*8310*/  IMAD.MOV.U32 R11, RZ, RZ, R50 ;  /* 0x000000ffff0b7224 */ /* 0x000fc800078e0032 */
[----:B------:R-:W-:Y:S01]  /*8320*/  @!P0 DMUL R18, R16, 8.98846567431157953865e+307 ;  /* 0x7fe0000010128828 */ /* 0x000fe20000000000 */
[----:B------:R-:W-:-:S05]  /*8330*/  IMAD.MOV.U32 R60, RZ, RZ, R15 ;  /* 0x000000ffff3c7224 */ /* 0x000fca00078e000f */
[----:B------:R-:W0:Y:S04]  /*8340*/  MUFU.RCP64H R51, R19 ;  /* 0x0000001300337308 */ /* 0x000e280000001800 */
[----:B------:R-:W-:Y:S02]  /*8350*/  @!P0 LOP3.LUT R11, R19, 0x7ff00000, RZ, 0xc0, !PT ;  /* 0x7ff00000130b8812 */ /* 0x000fe400078ec0ff */
[----:B------:R-:W-:Y:S01]  /*8360*/  ISETP.GE.U32.AND P0, PT, R15, R50, PT ;  /* 0x000000320f00720c */ /* 0x000fe20003f06070 */
[----:B------:R-:W-:-:S03]  /*8370*/  IMAD.MOV.U32 R50, RZ, RZ, 0x1 ;  /* 0x00000001ff327424 */ /* 0x000fc600078e00ff */
[----:B------:R-:W-:Y:S02]  /*8380*/  SEL R41, R62, 0x63400000, !P0 ;  /* 0x634000003e297807 */ /* 0x000fe40004000000 */
[----:B------:R-:W-:Y:S01]  /*8390*/  FSETP.GEU.AND P0, PT, |R49|, 1.469367938527859385e-39, PT ;  /* 0x001000003100780b */ /* 0x000fe20003f0e200 */
[----:B0-----:R-:W-:-:S08]  /*83a0*/  DFMA R52, R50, -R18, 1 ;  /* 0x3ff000003234742b */ /* 0x001fd00000000812 */
[----:B------:R-:W-:-:S08]  /*83b0*/  DFMA R52, R52, R52, R52 ;  /* 0x000000343434722b */ /* 0x000fd00000000034 */
[----:B------:R-:W-:Y:S01]  /*83c0*/  DFMA R52, R50, R52, R50 ;  /* 0x000000343234722b */ /* 0x000fe20000000032 */
[----:B------:R-:W-:Y:S01]  /*83d0*/  LOP3.LUT R51, R41, 0x800fffff, R49, 0xf8, !PT ;  /* 0x800fffff29337812 */ /* 0x000fe200078ef831 */
[----:B------:R-:W-:-:S06]  /*83e0*/  IMAD.MOV.U32 R50, RZ, RZ, R48 ;  /* 0x000000ffff327224 */ /* 0x000fcc00078e0030 */
[----:B------:R-:W-:-:S08]  /*83f0*/  DFMA R54, R52, -R18, 1 ;  /* 0x3ff000003436742b */ /* 0x000fd00000000812 */
[----:B------:R-:W-:Y:S01]  /*8400*/  DFMA R54, R52, R54, R52 ;  /* 0x000000363436722b */ /* 0x000fe20000000034 */
[----:B------:R-:W-:Y:S10]  /*8410*/  @P0 BRA `(.L_x_144) ;  /* 0x0000000000200947 */ /* 0x000ff40003800000 */
[----:B------:R-:W-:-:S04]  /*8420*/  LOP3.LUT R52, R17, 0x7ff00000, RZ, 0xc0, !PT ;  /* 0x7ff0000011347812 */ /* 0x000fc800078ec0ff */
[----:B------:R-:W-:Y:S01]  /*8430*/  ISETP.GE.U32.AND P0, PT, R15, R52, PT ;  /* 0x000000340f00720c */ /* 0x000fe20003f06070 */
[----:B------:R-:W-:-:S03]  /*8440*/  IMAD.MOV.U32 R52, RZ, RZ, RZ ;  /* 0x000000ffff347224 */ /* 0x000fc600078e00ff */
[----:B------:R-:W-:-:S04]  /*8450*/  SEL R41, R62, 0x63400000, !P0 ;  /* 0x634000003e297807 */ /* 0x000fc80004000000 */
[----:B------:R-:W-:-:S04]  /*8460*/  LOP3.LUT R41, R41, 0x80000000, R49, 0xf8, !PT ;  /* 0x8000000029297812 */ /* 0x000fc800078ef831 */
[----:B------:R-:W-:-:S06]  /*8470*/  LOP3.LUT R53, R41, 0x100000, RZ, 0xfc, !PT ;  /* 0x0010000029357812 */ /* 0x000fcc00078efcff */
[----:B------:R-:W-:-:S10]  /*8480*/  DFMA R50, R50, 2, -R52 ;  /* 0x400000003232782b */ /* 0x000fd40000000834 */
[----:B------:R-:W-:-:S07]  /*8490*/  LOP3.LUT R60, R51, 0x7ff00000, RZ, 0xc0, !PT ;  /* 0x7ff00000333c7812 */ /* 0x000fce00078ec0ff */
.L_x_144:
[----:B------:R-:W-:Y:S01]  /*84a0*/  VIADD R41, R60, 0xffffffff ;  /* 0xffffffff3c297836 */ /* 0x000fe20000000000 */
[----:B------:R-:W-:Y:S01]  /*84b0*/  DMUL R52, R54, R50 ;  /* 0x0000003236347228 */ /* 0x000fe20000000000 */
[----:B------:R-:W-:Y:S01]  /*84c0*/  VIADD R63, R11, 0xffffffff ;  /* 0xffffffff0b3f7836 */ /* 0x000fe20000000000 */
[----:B------:R-:W-:Y:S02]  /*84d0*/  BSSY B1, `(.L_x_145) ;  /* 0x0000038000017945 */ /* 0x000fe40003800000 */
[----:B------:R-:W-:-:S04]  /*84e0*/  ISETP.GT.U32.AND P0, PT, R41, 0x7feffffe, PT ;  /* 0x7feffffe2900780c */ /* 0x000fc80003f04070 */
[----:B------:R-:W-:Y:S01]  /*84f0*/  ISETP.GT.U32.OR P0, PT, R63, 0x7feffffe, P0 ;  /* 0x7feffffe3f00780c */ /* 0x000fe20000704470 */
[----:B------:R-:W-:-:S08]  /*8500*/  DFMA R56, R52, -R18, R50 ;  /* 0x800000123438722b */ /* 0x000fd00000000032 */
[----:B------:R-:W-:-:S04]  /*8510*/  DFMA R56, R54, R56, R52 ;  /* 0x000000383638722b */ /* 0x000fc80000000034 */
[----:B------:R-:W-:Y:S07]  /*8520*/  @P0 BRA `(.L_x_146) ;  /* 0x0000000000740947 */ /* 0x000fee0003800000 */
[----:B------:R-:W-:Y:S01]  /*8530*/  LOP3.LUT R48, R17, 0x7ff00000, RZ, 0xc0, !PT ;  /* 0x7ff0000011307812 */ /* 0x000fe200078ec0ff */
[----:B------:R-:W-:-:S03]  /*8540*/  UMOV UR8, 0xb9600000 ;  /* 0xb960000000087882 */ /* 0x000fc60000000000 */
[----:B------:R-:W-:Y:S01]  /*8550*/  ISETP.GE.U32.AND P0, PT, R15, R48, PT ;  /* 0x000000300f00720c */ /* 0x000fe20003f06070 */
[----:B------:R-:W-:-:S03]  /*8560*/  IMAD.MOV R48, RZ, RZ, -R48 ;  /* 0x000000ffff307224 */ /* 0x000fc600078e0a30 */
[----:B------:R-:W-:Y:S02]  /*8570*/  SEL R62, R62, 0x63400000, !P0 ;  /* 0x634000003e3e7807 */ /* 0x000fe40004000000 */
[----:B------:R-:W-:Y:S01]  /*8580*/  VIADDMNMX R15, R15, R48, UR8, !PT ;  /* 0x000000080f0f7e46 */ /* 0x000fe2000f800130 */
[----:B------:R-:W-:-:S03]  /*8590*/  IMAD.MOV.U32 R48, RZ, RZ, RZ ;  /* 0x000000ffff307224 */ /* 0x000fc600078e00ff */
[----:B------:R-:W-:-:S05]  /*85a0*/  VIMNMX R15, R15, 0x46a00000, PT ;  /* 0x46a000000f0f7848 */ /* 0x000fca0003fe0100 */
[----:B------:R-:W-:-:S04]  /*85b0*/  IMAD.IADD R15, R15, 0x1, -R62 ;  /* 0x000000010f0f7824 */ /* 0x000fc800078e0a3e */
[----:B------:R-:W-:-:S06]  /*85c0*/  VIADD R49, R15, 0x7fe00000 ;  /* 0x7fe000000f317836 */ /* 0x000fcc0000000000 */
[----:B------:R-:W-:-:S10]  /*85d0*/  DMUL R52, R56, R48 ;  /* 0x0000003038347228 */ /* 0x000fd40000000000 */
[----:B------:R-:W-:-:S13]  /*85e0*/  FSETP.GTU.AND P0, PT, |R53|, 1.469367938527859385e-39, PT ;  /* 0x001000003500780b */ /* 0x000fda0003f0c200 */
[----:B------:R-:W-:Y:S05]  /*85f0*/  @P0 BRA `(.L_x_147) ;  /* 0x0000000000940947 */ /* 0x000fea0003800000 */
[----:B------:R-:W-:Y:S01]  /*8600*/  DFMA R18, R56, -R18, R50 ;  /* 0x800000123812722b */ /* 0x000fe20000000032 */
[----:B------:R-:W-:-:S09]  /*8610*/  IMAD.MOV.U32 R48, RZ, RZ, RZ ;  /* 0x000000ffff307224 */ /* 0x000fd200078e00ff */
[----:B------:R-:W-:Y:S02]  /*8620*/  FSETP.NEU.AND P0, PT, R19, RZ, PT ;  /* 0x000000ff1300720b */ /* 0x000fe40003f0d000 */
[----:B------:R-:W-:-:S04]  /*8630*/  LOP3.LUT R11, R19, 0x80000000, R17, 0x48, !PT ;  /* 0x80000000130b7812 */ /* 0x000fc800078e4811 */
[----:B------:R-:W-:-:S07]  /*8640*/  LOP3.LUT R49, R11, R49, RZ, 0xfc, !PT ;  /* 0x000000310b317212 */ /* 0x000fce00078efcff */
[----:B------:R-:W-:Y:S05]  /*8650*/  @!P0 BRA `(.L_x_147) ;  /* 0x00000000007c8947 */ /* 0x000fea0003800000 */
[----:B------:R-:W-:Y:S01]  /*8660*/  IMAD.MOV R17, RZ, RZ, -R15 ;  /* 0x000000ffff117224 */ /* 0x000fe200078e0a0f */
[----:B------:R-:W-:Y:S01]  /*8670*/  DMUL.RP R48, R56, R48 ;  /* 0x0000003038307228 */ /* 0x000fe20000008000 */
[----:B------:R-:W-:Y:S01]  /*8680*/  IMAD.MOV.U32 R16, RZ, RZ, RZ ;  /* 0x000000ffff107224 */ /* 0x000fe200078e00ff */
[----:B------:R-:W-:-:S05]  /*8690*/  IADD3 R15, -R15, -0x43300000, RZ ;  /* 0xbcd000000f0f7810 */ /* 0x000fca0007ffe1ff */
[----:B------:R-:W-:-:S03]  /*86a0*/  DFMA R16, R52, -R16, R56 ;  /* 0x800000103410722b */ /* 0x000fc60000000038 */
[----:B------:R-:W-:-:S07]  /*86b0*/  LOP3.LUT R11, R49, R11, RZ, 0x3c, !PT ;  /* 0x0000000b310b7212 */ /* 0x000fce00078e3cff */
[----:B------:R-:W-:-:S04]  /*86c0*/  FSETP.NEU.AND P0, PT, |R17|, R15, PT ;  /* 0x0000000f1100720b */ /* 0x000fc80003f0d200 */
[----:B------:R-:W-:Y:S02]  /*86d0*/  FSEL R52, R48, R52, !P0 ;  /* 0x0000003430347208 */ /* 0x000fe40004000000 */
[----:B------:R-:W-:Y:S01]  /*86e0*/  FSEL R53, R11, R53, !P0 ;  /* 0x000000350b357208 */ /* 0x000fe20004000000 */
[----:B------:R-:W-:Y:S06]  /*86f0*/  BRA `(.L_x_147) ;  /* 0x0000000000547947 */ /* 0x000fec0003800000 */
.L_x_146:
[----:B------:R-:W-:-:S14]  /*8700*/  DSETP.NAN.AND P0, PT, R48, R48, PT ;  /* 0x000000303000722a */ /* 0x000fdc0003f08000 */
[----:B------:R-:W-:Y:S05]  /*8710*/  @P0 BRA `(.L_x_148) ;  /* 0x0000000000440947 */ /* 0x000fea0003800000 */
[----:B------:R-:W-:-:S14]  /*8720*/  DSETP.NAN.AND P0, PT, R16, R16, PT ;  /* 0x000000101000722a */ /* 0x000fdc0003f08000 */
[----:B------:R-:W-:Y:S05]  /*8730*/  @P0 BRA `(.L_x_149) ;  /* 0x0000000000300947 */ /* 0x000fea0003800000 */
[----:B------:R-:W-:Y:S01]  /*8740*/  ISETP.NE.AND P0, PT, R60, R11, PT ;  /* 0x0000000b3c00720c */ /* 0x000fe20003f05270 */
[----:B------:R-:W-:Y:S02]  /*8750*/  IMAD.MOV.U32 R52, RZ, RZ, 0x0 ;  /* 0x00000000ff347424 */ /* 0x000fe400078e00ff */
[----:B------:R-:W-:-:S10]  /*8760*/  IMAD.MOV.U32 R53, RZ, RZ, -0x80000 ;  /* 0xfff80000ff357424 */ /* 0x000fd400078e00ff */
[----:B------:R-:W-:Y:S05]  /*8770*/  @!P0 BRA `(.L_x_147) ;  /* 0x0000000000348947 */ /* 0x000fea0003800000 */
[----:B------:R-:W-:Y:S02]  /*8780*/  ISETP.NE.AND P0, PT, R60, 0x7ff00000, PT ;  /* 0x7ff000003c00780c */ /* 0x000fe40003f05270 */
[----:B------:R-:W-:Y:S02]  /*8790*/  LOP3.LUT R53, R49, 0x80000000, R17, 0x48, !PT ;  /* 0x8000000031357812 */ /* 0x000fe400078e4811 */
[----:B------:R-:W-:-:S13]  /*87a0*/  ISETP.EQ.OR P0, PT, R11, RZ, !P0 ;  /* 0x000000ff0b00720c */ /* 0x000fda0004702670 */
[----:B------:R-:W-:Y:S01]  /*87b0*/  @P0 LOP3.LUT R11, R53, 0x7ff00000, RZ, 0xfc, !PT ;  /* 0x7ff00000350b0812 */ /* 0x000fe200078efcff */
[----:B------:R-:W-:Y:S02]  /*87c0*/  @!P0 IMAD.MOV.U32 R52, RZ, RZ, RZ ;  /* 0x000000ffff348224 */ /* 0x000fe400078e00ff */
[----:B------:R-:W-:Y:S02]  /*87d0*/  @P0 IMAD.MOV.U32 R52, RZ, RZ, RZ ;  /* 0x000000ffff340224 */ /* 0x000fe400078e00ff */
[----:B------:R-:W-:Y:S01]  /*87e0*/  @P0 IMAD.MOV.U32 R53, RZ, RZ, R11 ;  /* 0x000000ffff350224 */ /* 0x000fe200078e000b */
[----:B------:R-:W-:Y:S06]  /*87f0*/  BRA `(.L_x_147) ;  /* 0x0000000000147947 */ /* 0x000fec0003800000 */
.L_x_149:
[----:B------:R-:W-:Y:S01]  /*8800*/  LOP3.LUT R53, R17, 0x80000, RZ, 0xfc, !PT ;  /* 0x0008000011357812 */ /* 0x000fe200078efcff */
[----:B------:R-:W-:Y:S01]  /*8810*/  IMAD.MOV.U32 R52, RZ, RZ, R16 ;  /* 0x000000ffff347224 */ /* 0x000fe200078e0010 */
[----:B------:R-:W-:Y:S06]  /*8820*/  BRA `(.L_x_147) ;  /* 0x0000000000087947 */ /* 0x000fec0003800000 */
.L_x_148:
[----:B------:R-:W-:Y:S01]  /*8830*/  LOP3.LUT R53, R49, 0x80000, RZ, 0xfc, !PT ;  /* 0x0008000031357812 */ /* 0x000fe200078efcff */
[----:B------:R-:W-:-:S07]  /*8840*/  IMAD.MOV.U32 R52, RZ, RZ, R48 ;  /* 0x000000ffff347224 */ /* 0x000fce00078e0030 */
.L_x_147:
[----:B------:R-:W-:Y:S05]  /*8850*/  BSYNC B1 ;  /* 0x0000000000017941 */ /* 0x000fea0003800000 */
.L_x_145:
[----:B------:R-:W-:Y:S02]  /*8860*/  IMAD.MOV.U32 R16, RZ, RZ, R61 ;  /* 0x000000ffff107224 */ /* 0x000fe400078e003d */
[----:B------:R-:W-:-:S04]  /*8870*/  IMAD.MOV.U32 R17, RZ, RZ, 0x0 ;  /* 0x00000000ff117424 */ /* 0x000fc800078e00ff */
[----:B------:R-:W-:Y:S05]  /*8880*/  RET.REL.NODEC R16 `(triton_) ;  /* 0xffffff7410dc7950 */ /* 0x000fea0003c3ffff */
        .type           $triton_$__internal_accurate_pow,@function
        .size           $triton_$__internal_accurate_pow,($triton_$__internal_trig_reduction_slowpathd - $triton_$__internal_accurate_pow)
$triton_$__internal_accurate_pow:
[----:B------:R-:W-:Y:S01]  /*8890*/  ISETP.GT.U32.AND P3, PT, R39, 0xfffff, PT ;  /* 0x000fffff2700780c */ /* 0x000fe20003f64070 */
[--C-:B------:R-:W-:Y:S01]  /*88a0*/  IMAD.MOV.U32 R64, RZ, RZ, R39.reuse ;  /* 0x000000ffff407224 */ /* 0x100fe200078e0027 */
[----:B------:R-:W-:Y:S01]  /*88b0*/  SHF.R.U32.HI R69, RZ, 0x14, R39 ;  /* 0x00000014ff457819 */ /* 0x000fe20000011627 */
[----:B------:R-:W-:Y:S01]  /*88c0*/  IMAD.MOV.U32 R66, RZ, RZ, R38 ;  /* 0x000000ffff427224 */ /* 0x000fe200078e0026 */
[----:B------:R-:W-:Y:S01]  /*88d0*/  UMOV UR4, 0x7d2cafe2 ;  /* 0x7d2cafe200047882 */ /* 0x000fe20000000000 */
[----:B------:R-:W-:Y:S01]  /*88e0*/  IMAD.MOV.U32 R74, RZ, RZ, 0x41ad3b5a ;  /* 0x41ad3b5aff4a7424 */ /* 0x000fe200078e00ff */
[----:B------:R-:W-:Y:S01]  /*88f0*/  UMOV UR5, 0x3eb0f5ff ;  /* 0x3eb0f5ff00057882 */ /* 0x000fe20000000000 */
[----:B------:R-:W-:-:S06]  /*8900*/  IMAD.MOV.U32 R75, RZ, RZ, 0x3ed0f5d2 ;  /* 0x3ed0f5d2ff4b7424 */ /* 0x000fcc00078e00ff */
[----:B------:R-:W-:Y:S01]  /*8910*/  @!P3 DMUL R70, R38, 1.80143985094819840000e+16 ;  /* 0x435000002646b828 */ /* 0x000fe20000000000 */
[----:B------:R-:W-:Y:S02]  /*8920*/  IMAD.MOV.U32 R39, RZ, RZ, R68 ;  /* 0x000000ffff277224 */ /* 0x000fe400078e0044 */
[----:B------:R-:W-:Y:S02]  /*8930*/  IMAD.MOV.U32 R38, RZ, RZ, R65 ;  /* 0x000000ffff267224 */ /* 0x000fe400078e0041 */
[C---:B------:R-:W-:Y:S01]  /*8940*/  IMAD.SHL.U32 R67, R39.reuse, 0x2, RZ ;  /* 0x0000000227437824 */ /* 0x040fe200078e00ff */
[----:B------:R-:W-:Y:S01]  /*8950*/  LOP3.LUT R65, R39, 0xff0fffff, RZ, 0xc0, !PT ;  /* 0xff0fffff27417812 */ /* 0x000fe200078ec0ff */
[----:B------:R-:W-:-:S03]  /*8960*/  IMAD.MOV.U32 R68, RZ, RZ, RZ ;  /* 0x000000ffff447224 */ /* 0x000fc600078e00ff */
[----:B------:R-:W-:Y:S01]  /*8970*/  @!P3 IMAD.MOV.U32 R64, RZ, RZ, R71 ;  /* 0x000000ffff40b224 */ /* 0x000fe200078e0047 */
[----:B------:R-:W-:Y:S01]  /*8980*/  @!P3 LEA.HI R69, R71, 0xffffffca, RZ, 0xc ;  /* 0xffffffca4745b811 */ /* 0x000fe200078f60ff */
[----:B------:R-:W-:Y:S01]  /*8990*/  @!P3 IMAD.MOV.U32 R66, RZ, RZ, R70 ;  /* 0x000000ffff42b224 */ /* 0x000fe200078e0046 */
[----:B------:R-:W-:Y:S02]  /*89a0*/  ISETP.GT.U32.AND P3, PT, R67, -0x2000001, PT ;  /* 0xfdffffff4300780c */ /* 0x000fe40003f64070 */
[----:B------:R-:W-:Y:S01]  /*89b0*/  LOP3.LUT R64, R64, 0x800fffff, RZ, 0xc0, !PT ;  /* 0x800fffff40407812 */ /* 0x000fe200078ec0ff */
[----:B------:R-:W-:Y:S01]  /*89c0*/  VIADD R98, R69, 0xfffffc01 ;  /* 0xfffffc0145627836 */ /* 0x000fe20000000000 */
[----:B------:R-:W-:Y:S02]  /*89d0*/  SEL R39, R65, R39, P3 ;  /* 0x0000002741277207 */ /* 0x000fe40001800000 */
[----:B------:R-:W-:Y:S01]  /*89e0*/  LOP3.LUT R65, R64, 0x3ff00000, RZ, 0xfc, !PT ;  /* 0x3ff0000040417812 */ /* 0x000fe200078efcff */
[----:B------:R-:W-:-:S03]  /*89f0*/  IMAD.MOV.U32 R64, RZ, RZ, R66 ;  /* 0x000000ffff407224 */ /* 0x000fc600078e0042 */
[----:B------:R-:W-:-:S13]  /*8a00*/  ISETP.GE.U32.AND P3, PT, R65, 0x3ff6a09f, PT ;  /* 0x3ff6a09f4100780c */ /* 0x000fda0003f66070 */
[----:B------:R-:W-:Y:S02]  /*8a10*/  @P3 VIADD R67, R65, 0xfff00000 ;  /* 0xfff0000041433836 */ /* 0x000fe40000000000 */
[----:B------:R-:W-:Y:S02]  /*8a20*/  @P3 VIADD R98, R69, 0xfffffc02 ;  /* 0xfffffc0245623836 */ /* 0x000fe40000000000 */
[----:B------:R-:W-:-:S06]  /*8a30*/  @P3 IMAD.MOV.U32 R65, RZ, RZ, R67 ;  /* 0x000000ffff413224 */ /* 0x000fcc00078e0043 */
[C---:B------:R-:W-:Y:S02]  /*8a40*/  DADD R66, R64.reuse, 1 ;  /* 0x3ff0000040427429 */ /* 0x040fe40000000000 */
[----:B------:R-:W-:-:S04]  /*8a50*/  DADD R64, R64, -1 ;  /* 0xbff0000040407429 */ /* 0x000fc80000000000 */
[----:B------:R-:W0:Y:S02]  /*8a60*/  MUFU.RCP64H R69, R67 ;  /* 0x0000004300457308 */ /* 0x000e240000001800 */
[----:B0-----:R-:W-:-:S08]  /*8a70*/  DFMA R70, -R66, R68, 1 ;  /* 0x3ff000004246742b */ /* 0x001fd00000000144 */
[----:B------:R-:W-:-:S08]  /*8a80*/  DFMA R70, R70, R70, R70 ;  /* 0x000000464646722b */ /* 0x000fd00000000046 */
[----:B------:R-:W-:-:S08]  /*8a90*/  DFMA R70, R68, R70, R68 ;  /* 0x000000464446722b */ /* 0x000fd00000000044 */
[----:B------:R-:W-:-:S08]  /*8aa0*/  DMUL R68, R64, R70 ;  /* 0x0000004640447228 */ /* 0x000fd00000000000 */
[----:B------:R-:W-:-:S08]  /*8ab0*/  DFMA R68, R64, R70, R68 ;  /* 0x000000464044722b */ /* 0x000fd00000000044 */
[CC--:B------:R-:W-:Y:S02]  /*8ac0*/  DMUL R72, R68.reuse, R68.reuse ;  /* 0x0000004444487228 */ /* 0x0c0fe40000000000 */
[----:B------:R-:W-:-:S06]  /*8ad0*/  DMUL R80, R68, R68 ;  /* 0x0000004444507228 */ /* 0x000fcc0000000000 */
[----:B------:R-:W-:Y:S01]  /*8ae0*/  DFMA R66, R72, UR4, R74 ;  /* 0x0000000448427c2b */ /* 0x000fe2000800004a */
[----:B------:R-:W-:Y:S01]  /*8af0*/  UMOV UR4, 0x75488a3f ;  /* 0x75488a3f00047882 */ /* 0x000fe20000000000 */
[----:B------:R-:W-:Y:S01]  /*8b00*/  UMOV UR5, 0x3ef3b20a ;  /* 0x3ef3b20a00057882 */ /* 0x000fe20000000000 */
[----:B------:R-:W-:Y:S02]  /*8b10*/  DADD R74, R64, -R68 ;  /* 0x00000000404a7229 */ /* 0x000fe40000000844 */
[----:B------:R-:W-:-:S03]  /*8b20*/  DMUL R84, R68, R80 ;  /* 0x0000005044547228 */ /* 0x000fc60000000000 */
[----:B------:R-:W-:Y:S01]  /*8b30*/  DFMA R66, R72, R66, UR4 ;  /* 0x0000000448427e2b */ /* 0x000fe20008000042 */
[----:B------:R-:W-:Y:S01]  /*8b40*/  UMOV UR4, 0xe4faecd5 ;  /* 0xe4faecd500047882 */ /* 0x000fe20000000000 */
[----:B------:R-:W-:Y:S01]  /*8b50*/  UMOV UR5, 0x3f1745cd ;  /* 0x3f1745cd00057882 */ /* 0x000fe20000000000 */
[----:B------:R-:W-:Y:S02]  /*8b60*/  DADD R74, R74, R74 ;  /* 0x000000004a4a7229 */ /* 0x000fe4000000004a */
[----:B------:R-:W-:-:S03]  /*8b70*/  DFMA R86, R68, R80, -R84 ;  /* 0x000000504456722b */ /* 0x000fc60000000854 */
[----:B------:R-:W-:Y:S01]  /*8b80*/  DFMA R66, R72, R66, UR4 ;  /* 0x0000000448427e2b */ /* 0x000fe20008000042 */
[----:B------:R-:W-:Y:S01]  /*8b90*/  UMOV UR4, 0x258a578b ;  /* 0x258a578b00047882 */ /* 0x000fe20000000000 */
[----:B------:R-:W-:Y:S01]  /*8ba0*/  UMOV UR5, 0x3f3c71c7 ;  /* 0x3f3c71c700057882 */ /* 0x000fe20000000000 */
[----:B------:R-:W-:-:S05]  /*8bb0*/  DFMA R74, R64, -R68, R74 ;  /* 0x80000044404a722b */ /* 0x000fca000000004a */
[----:B------:R-:W-:Y:S01]  /*8bc0*/  DFMA R66, R72, R66, UR4 ;  /* 0x0000000448427e2b */ /* 0x000fe20008000042 */
[----:B------:R-:W-:Y:S01]  /*8bd0*/  UMOV UR4, 0x9242b910 ;  /* 0x9242b91000047882 */ /* 0x000fe20000000000 */
[----:B------:R-:W-:Y:S01]  /*8be0*/  UMOV UR5, 0x3f624924 ;  /* 0x3f62492400057882 */ /* 0x000fe20000000000 */
[----:B------:R-:W-:-:S05]  /*8bf0*/  DMUL R64, R70, R74 ;  /* 0x0000004a46407228 */ /* 0x000fca0000000000 */
[----:B------:R-:W-:Y:S01]  /*8c00*/  DFMA R66, R72, R66, UR4 ;  /* 0x0000000448427e2b */ /* 0x000fe20008000042 */
[----:B------:R-:W-:Y:S01]  /*8c10*/  UMOV UR4, 0x99999dfb ;  /* 0x99999dfb00047882 */ /* 0x000fe20000000000 */
[----:B------:R-:W-:Y:S01]  /*8c20*/  UMOV UR5, 0x3f899999 ;  /* 0x3f89999900057882 */ /* 0x000fe20000000000 */
[----:B------:R-:W-:Y:S02]  /*8c30*/  DFMA R86, R64, R80, R86 ;  /* 0x000000504056722b */ /* 0x000fe40000000056 */
[----:B------:R-:W-:Y:S02]  /*8c40*/  VIADD R83, R65, 0x100000 ;  /* 0x0010000041537836 */ /* 0x000fe40000000000 */
[----:B------:R-:W-:Y:S01]  /*8c50*/  IMAD.MOV.U32 R82, RZ, RZ, R64 ;  /* 0x000000ffff527224 */ /* 0x000fe200078e0040 */
[----:B------:R-:W-:Y:S01]  /*8c60*/  DFMA R66, R72, R66, UR4 ;  /* 0x0000000448427e2b */ /* 0x000fe20008000042 */
[----:B------:R-:W-:Y:S01]  /*8c70*/  UMOV UR4, 0x55555555 ;  /* 0x5555555500047882 */ /* 0x000fe20000000000 */
[----:B------:R-:W-:-:S06]  /*8c80*/  UMOV UR5, 0x3fb55555 ;  /* 0x3fb5555500057882 */ /* 0x000fcc0000000000 */
[----:B------:R-:W-:-:S08]  /*8c90*/  DFMA R76, R72, R66, UR4 ;  /* 0x00000004484c7e2b */ /* 0x000fd00008000042 */
[----:B------:R-:W-:Y:S01]  /*8ca0*/  DADD R78, -R76, UR4 ;  /* 0x000000044c4e7e29 */ /* 0x000fe20008000100 */
[----:B------:R-:W-:Y:S01]  /*8cb0*/  UMOV UR4, 0xb9e7b0 ;  /* 0x00b9e7b000047882 */ /* 0x000fe20000000000 */
[----:B------:R-:W-:-:S06]  /*8cc0*/  UMOV UR5, 0x3c46a4cb ;  /* 0x3c46a4cb00057882 */ /* 0x000fcc0000000000 */
[----:B------:R-:W-:Y:S02]  /*8cd0*/  DFMA R78, R72, R66, R78 ;  /* 0x00000042484e722b */ /* 0x000fe4000000004e */
[----:B------:R-:W-:-:S06]  /*8ce0*/  DFMA R72, R68, R68, -R80 ;  /* 0x000000444448722b */ /* 0x000fcc0000000850 */
[----:B------:R-:W-:Y:S01]  /*8cf0*/  DADD R78, R78, -UR4 ;  /* 0x800000044e4e7e29 */ /* 0x000fe20008000000 */
[----:B------:R-:W-:Y:S01]  /*8d00*/  UMOV UR4, 0x80000000 ;  /* 0x8000000000047882 */ /* 0x000fe20000000000 */
[----:B------:R-:W-:Y:S01]  /*8d10*/  DFMA R72, R68, R82, R72 ;  /* 0x000000524448722b */ /* 0x000fe20000000048 */
[----:B------:R-:W-:-:S05]  /*8d20*/  UMOV UR5, 0x43300000 ;  /* 0x4330000000057882 */ /* 0x000fca0000000000 */
[----:B------:R-:W-:Y:S02]  /*8d30*/  DADD R66, R76, R78 ;  /* 0x000000004c427229 */ /* 0x000fe4000000004e */
[----:B------:R-:W-:-:S06]  /*8d40*/  DFMA R72, R68, R72, R86 ;  /* 0x000000484448722b */ /* 0x000fcc0000000056 */
[----:B------:R-:W-:Y:S02]  /*8d50*/  DMUL R64, R66, R84 ;  /* 0x0000005442407228 */ /* 0x000fe40000000000 */
[----:B------:R-:W-:-:S06]  /*8d60*/  DADD R76, R76, -R66 ;  /* 0x000000004c4c7229 */ /* 0x000fcc0000000842 */
[----:B------:R-:W-:Y:S02]  /*8d70*/  DFMA R80, R66, R84, -R64 ;  /* 0x000000544250722b */ /* 0x000fe40000000840 */
[----:B------:R-:W-:-:S06]  /*8d80*/  DADD R76, R78, R76 ;  /* 0x000000004e4c7229 */ /* 0x000fcc000000004c */
[----:B------:R-:W-:-:S08]  /*8d90*/  DFMA R72, R66, R72, R80 ;  /* 0x000000484248722b */ /* 0x000fd00000000050 */
[----:B------:R-:W-:-:S08]  /*8da0*/  DFMA R72, R76, R84, R72 ;  /* 0x000000544c48722b */ /* 0x000fd00000000048 */
[----:B------:R-:W-:-:S08]  /*8db0*/  DADD R66, R64, R72 ;  /* 0x0000000040427229 */ /* 0x000fd00000000048 */
[--C-:B------:R-:W-:Y:S02]  /*8dc0*/  DADD R76, R68, R66.reuse ;  /* 0x00000000444c7229 */ /* 0x100fe40000000042 */
[----:B------:R-:W-:-:S06]  /*8dd0*/  DADD R64, R64, -R66 ;  /* 0x0000000040407229 */ /* 0x000fcc0000000842 */
[----:B------:R-:W-:Y:S02]  /*8de0*/  DADD R68, R68, -R76 ;  /* 0x0000000044447229 */ /* 0x000fe4000000084c */
[----:B------:R-:W-:-:S06]  /*8df0*/  DADD R64, R72, R64 ;  /* 0x0000000048407229 */ /* 0x000fcc0000000040 */
[----:B------:R-:W-:Y:S01]  /*8e00*/  DADD R68, R66, R68 ;  /* 0x0000000042447229 */ /* 0x000fe20000000044 */
[----:B------:R-:W-:Y:S01]  /*8e10*/  LOP3.LUT R66, R98, 0x80000000, RZ, 0x3c, !PT ;  /* 0x8000000062427812 */ /* 0x000fe200078e3cff */
[----:B------:R-:W-:-:S06]  /*8e20*/  IMAD.MOV.U32 R67, RZ, RZ, 0x43300000 ;  /* 0x43300000ff437424 */ /* 0x000fcc00078e00ff */
[----:B------:R-:W-:Y:S02]  /*8e30*/  DADD R64, R64, R68 ;  /* 0x0000000040407229 */ /* 0x000fe40000000044 */
[----:B------:R-:W-:Y:S01]  /*8e40*/  DADD R68, R66, -UR4 ;  /* 0x8000000442447e29 */ /* 0x000fe20008000000 */
[----:B------:R-:W-:Y:S01]  /*8e50*/  UMOV UR4, 0xfefa39ef ;  /* 0xfefa39ef00047882 */ /* 0x000fe20000000000 */
[----:B------:R-:W-:-:S04]  /*8e60*/  UMOV UR5, 0x3fe62e42 ;  /* 0x3fe62e4200057882 */ /* 0x000fc80000000000 */
[----:B------:R-:W-:-:S08]  /*8e70*/  DFMA R64, R70, R74, R64 ;  /* 0x0000004a4640722b */ /* 0x000fd00000000040 */
[----:B------:R-:W-:-:S08]  /*8e80*/  DADD R66, R76, R64 ;  /* 0x000000004c427229 */ /* 0x000fd00000000040 */
[--C-:B------:R-:W-:Y:S02]  /*8e90*/  DFMA R70, R68, UR4, R66.reuse ;  /* 0x0000000444467c2b */ /* 0x100fe40008000042 */
[----:B------:R-:W-:-:S06]  /*8ea0*/  DADD R76, R76, -R66 ;  /* 0x000000004c4c7229 */ /* 0x000fcc0000000842 */
[----:B------:R-:W-:Y:S01]  /*8eb0*/  DFMA R72, -R68, UR4, R70 ;  /* 0x0000000444487c2b */ /* 0x000fe20008000146 */
[----:B------:R-:W-:Y:S01]  /*8ec0*/  UMOV UR4, 0x3b39803f ;  /* 0x3b39803f00047882 */ /* 0x000fe20000000000 */
[----:B------:R-:W-:Y:S01]  /*8ed0*/  DADD R76, R64, R76 ;  /* 0x00000000404c7229 */ /* 0x000fe2000000004c */
[----:B------:R-:W-:-:S05]  /*8ee0*/  UMOV UR5, 0x3c7abc9e ;  /* 0x3c7abc9e00057882 */ /* 0x000fca0000000000 */
[----:B------:R-:W-:-:S08]  /*8ef0*/  DADD R72, -R66, R72 ;  /* 0x0000000042487229 */ /* 0x000fd00000000148 */
[----:B------:R-:W-:-:S08]  /*8f00*/  DADD R72, R76, -R72 ;  /* 0x000000004c487229 */ /* 0x000fd00000000848 */
[----:B------:R-:W-:Y:S01]  /*8f10*/  DFMA R72, R68, UR4, R72 ;  /* 0x0000000444487c2b */ /* 0x000fe20008000048 */
[----:B------:R-:W-:Y:S01]  /*8f20*/  UMOV UR4, 0xfefa39ef ;  /* 0xfefa39ef00047882 */ /* 0x000fe20000000000 */
[----:B------:R-:W-:-:S06]  /*8f30*/  UMOV UR5, 0x3fe62e42 ;  /* 0x3fe62e4200057882 */ /* 0x000fcc0000000000 */
[----:B------:R-:W-:-:S08]  /*8f40*/  DADD R64, R70, R72 ;  /* 0x0000000046407229 */ /* 0x000fd00000000048 */
[----:B------:R-:W-:Y:S02]  /*8f50*/  DADD R70, R70, -R64 ;  /* 0x0000000046467229 */ /* 0x000fe40000000840 */
[----:B------:R-:W-:-:S06]  /*8f60*/  DMUL R66, R64, R38 ;  /* 0x0000002640427228 */ /* 0x000fcc0000000000 */
[----:B------:R-:W-:Y:S02]  /*8f70*/  DADD R70, R72, R70 ;  /* 0x0000000048467229 */ /* 0x000fe40000000046 */
[----:B------:R-:W-:-:S08]  /*8f80*/  DFMA R64, R64, R38, -R66 ;  /* 0x000000264040722b */ /* 0x000fd00000000842 */
[----:B------:R-:W-:Y:S01]  /*8f90*/  DFMA R70, R70, R38, R64 ;  /* 0x000000264646722b */ /* 0x000fe20000000040 */
[----:B------:R-:W-:Y:S02]  /*8fa0*/  IMAD.MOV.U32 R38, RZ, RZ, 0x652b82fe ;  /* 0x652b82feff267424 */ /* 0x000fe400078e00ff */
[----:B------:R-:W-:-:S05]  /*8fb0*/  IMAD.MOV.U32 R39, RZ, RZ, 0x3ff71547 ;  /* 0x3ff71547ff277424 */ /* 0x000fca00078e00ff */
[----:B------:R-:W-:-:S08]  /*8fc0*/  DADD R72, R66, R70 ;  /* 0x0000000042487229 */ /* 0x000fd00000000046 */
[----:B------:R-:W-:-:S08]  /*8fd0*/  DFMA R74, R72, R38, 6.75539944105574400000e+15 ;  /* 0x43380000484a742b */ /* 0x000fd00000000026 */
[----:B------:R-:W-:-:S08]  /*8fe0*/  DADD R38, R74, -6.75539944105574400000e+15 ;  /* 0xc33800004a267429 */ /* 0x000fd00000000000 */
[----:B------:R-:W-:Y:S01]  /*8ff0*/  DFMA R64, R38, -UR4, R72 ;  /* 0x8000000426407c2b */ /* 0x000fe20008000048 */
[----:B------:R-:W-:Y:S01]  /*9000*/  UMOV UR4, 0x3b39803f ;  /* 0x3b39803f00047882 */ /* 0x000fe20000000000 */
[----:B------:R-:W-:-:S06]  /*9010*/  UMOV UR5, 0x3c7abc9e ;  /* 0x3c7abc9e00057882 */ /* 0x000fcc0000000000 */
[----:B------:R-:W-:Y:S01]  /*9020*/  DFMA R64, R38, -UR4, R64 ;  /* 0x8000000426407c2b */ /* 0x000fe20008000040 */
[----:B------:R-:W-:Y:S01]  /*9030*/  UMOV UR4, 0x69ce2bdf ;  /* 0x69ce2bdf00047882 */ /* 0x000fe20000000000 */
[----:B------:R-:W-:Y:S01]  /*9040*/  IMAD.MOV.U32 R38, RZ, RZ, -0x35dec16 ;  /* 0xfca213eaff267424 */ /* 0x000fe200078e00ff */
[----:B------:R-:W-:Y:S01]  /*9050*/  UMOV UR5, 0x3e5ade15 ;  /* 0x3e5ade1500057882 */ /* 0x000fe20000000000 */
[----:B------:R-:W-:-:S06]  /*9060*/  IMAD.MOV.U32 R39, RZ, RZ, 0x3e928af3 ;  /* 0x3e928af3ff277424 */ /* 0x000fcc00078e00ff */
[----:B------:R-:W-:Y:S01]  /*9070*/  DFMA R38, R64, UR4, R38 ;  /* 0x0000000440267c2b */ /* 0x000fe20008000026 */
[----:B------:R-:W-:Y:S01]  /*9080*/  UMOV UR4, 0x62401315 ;  /* 0x6240131500047882 */ /* 0x000fe20000000000 */
[----:B------:R-:W-:-:S06]  /*9090*/  UMOV UR5, 0x3ec71dee ;  /* 0x3ec71dee00057882 */ /* 0x000fcc0000000000 */
[----:B------:R-:W-:Y:S01]  /*90a0*/  DFMA R38, R64, R38, UR4 ;  /* 0x0000000440267e2b */ /* 0x000fe20008000026 */
        /* <DEDUP_REMOVED lines=20> */
[----:B------:R-:W-:-:S08]  /*91f0*/  DFMA R38, R64, R38, UR4 ;  /* 0x0000000440267e2b */ /* 0x000fd00008000026 */
[----:B------:R-:W-:-:S08]  /*9200*/  DFMA R38, R64, R38, 1 ;  /* 0x3ff000004026742b */ /* 0x000fd00000000026 */
[----:B------:R-:W-:Y:S02]  /*9210*/  DFMA R76, R64, R38, 1 ;  /* 0x3ff00000404c742b */ /* 0x000fe40000000026 */
[----:B------:R-:W-:Y:S01]  /*9220*/  DADD R64, R66, -R72 ;  /* 0x0000000042407229 */ /* 0x000fe20000000848 */
[----:B------:R-:W-:-:S05]  /*9230*/  FADD.FTZ R66, |R73|, -RZ ;  /* 0x800000ff49427221 */ /* 0x000fca0000010200 */
[----:B------:R-:W-:Y:S02]  /*9240*/  FSETP.GEU.AND P3, PT, R66, 4.1917929649353027344, PT ;  /* 0x4086232b4200780b */ /* 0x000fe40003f6e000 */
[----:B------:R-:W-:Y:S01]  /*9250*/  DADD R68, R70, R64 ;  /* 0x0000000046447229 */ /* 0x000fe20000000040 */
[----:B------:R-:W-:Y:S02]  /*9260*/  IMAD R39, R74, 0x100000, R77 ;  /* 0x001000004a277824 */ /* 0x000fe400078e024d */
[----:B------:R-:W-:-:S08]  /*9270*/  IMAD.MOV.U32 R38, RZ, RZ, R76 ;  /* 0x000000ffff267224 */ /* 0x000fd000078e004c */
[----:B------:R-:W-:Y:S05]  /*9280*/  @!P3 BRA `(.L_x_150) ;  /* 0x000000000034b947 */ /* 0x000fea0003800000 */
[C---:B------:R-:W-:Y:S02]  /*9290*/  DADD R38, R72.reuse, +INF ;  /* 0x7ff0000048267429 */ /* 0x040fe40000000000 */
[----:B------:R-:W-:-:S08]  /*92a0*/  DSETP.GEU.AND P3, PT, R72, RZ, PT ;  /* 0x000000ff4800722a */ /* 0x000fd00003f6e000 */
[----:B------:R-:W-:Y:S02]  /*92b0*/  FSEL R38, R38, RZ, P3 ;  /* 0x000000ff26267208 */ /* 0x000fe40001800000 */
[----:B------:R-:W-:Y:S02]  /*92c0*/  FSEL R39, R39, RZ, P3 ;  /* 0x000000ff27277208 */ /* 0x000fe40001800000 */
[----:B------:R-:W-:-:S13]  /*92d0*/  FSETP.GEU.AND P3, PT, R66, 4.2275390625, PT ;  /* 0x408748004200780b */ /* 0x000fda0003f6e000 */
[----:B------:R-:W-:-:S04]  /*92e0*/  @!P3 LEA.HI R64, R74, R74, RZ, 0x1 ;  /* 0x0000004a4a40b211 */ /* 0x000fc800078f08ff */
[----:B------:R-:W-:Y:S01]  /*92f0*/  @!P3 SHF.R.S32.HI R65, RZ, 0x1, R64 ;  /* 0x00000001ff41b819 */ /* 0x000fe20000011440 */
[----:B------:R-:W-:-:S04]  /*9300*/  @!P3 IMAD.MOV.U32 R64, RZ, RZ, R76 ;  /* 0x000000ffff40b224 */ /* 0x000fc800078e004c */
[----:B------:R-:W-:Y:S02]  /*9310*/  @!P3 IMAD.IADD R66, R74, 0x1, -R65 ;  /* 0x000000014a42b824 */ /* 0x000fe400078e0a41 */
[----:B------:R-:W-:-:S03]  /*9320*/  @!P3 IMAD R65, R65, 0x100000, R77 ;  /* 0x001000004141b824 */ /* 0x000fc600078e024d */
[----:B------:R-:W-:Y:S01]  /*9330*/  @!P3 LEA R67, R66, 0x3ff00000, 0x14 ;  /* 0x3ff000004243b811 */ /* 0x000fe200078ea0ff */
[----:B------:R-:W-:-:S06]  /*9340*/  @!P3 IMAD.MOV.U32 R66, RZ, RZ, RZ ;  /* 0x000000ffff42b224 */ /* 0x000fcc00078e00ff */
[----:B------:R-:W-:-:S11]  /*9350*/  @!P3 DMUL R38, R64, R66 ;  /* 0x000000424026b228 */ /* 0x000fd60000000000 */
.L_x_150:
[----:B------:R-:W-:Y:S01]  /*9360*/  DFMA R68, R68, R38, R38 ;  /* 0x000000264444722b */ /* 0x000fe20000000026 */
[----:B------:R-:W-:-:S09]  /*9370*/  ISETP.NE.AND P3, PT, R38, RZ, PT ;  /* 0x000000ff2600720c */ /* 0x000fd20003f65270 */
[----:B------:R-:W-:Y:S02]  /*9380*/  FSEL R65, R38, R68, !P3 ;  /* 0x0000004426417208 */ /* 0x000fe40005800000 */
[C---:B------:R-:W-:Y:S02]  /*9390*/  LOP3.LUT R38, R39.reuse, 0x7fffffff, RZ, 0xc0, !PT ;  /* 0x7fffffff27267812 */ /* 0x040fe400078ec0ff */
[----:B------:R-:W-:Y:S01]  /*93a0*/  FSEL R67, R39, R69, !P3 ;  /* 0x0000004527437208 */ /* 0x000fe20005800000 */
[----:B------:R-:W-:Y:S01]  /*93b0*/  IMAD.MOV.U32 R39, RZ, RZ, 0x0 ;  /* 0x00000000ff277424 */ /* 0x000fe200078e00ff */
[----:B------:R-:W-:Y:S01]  /*93c0*/  ISETP.NE.AND P3, PT, R38, 0x7ff00000, PT ;  /* 0x7ff000002600780c */ /* 0x000fe20003f65270 */
[----:B------:R-:W-:-:S03]  /*93d0*/  IMAD.MOV.U32 R38, RZ, RZ, R58 ;  /* 0x000000ffff267224 */ /* 0x000fc600078e003a */
[----:B------:R-:W-:Y:S02]  /*93e0*/  FSEL R64, R65, R68, !P3 ;  /* 0x0000004441407208 */ /* 0x000fe40005800000 */
[----:B------:R-:W-:Y:S01]  /*93f0*/  FSEL R68, R67, R69, !P3 ;  /* 0x0000004543447208 */ /* 0x000fe20005800000 */
[----:B------:R-:W-:Y:S06]  /*9400*/  RET.REL.NODEC R38 `(triton_) ;  /* 0xffffff6826fc7950 */ /* 0x000fec0003c3ffff */
        .type           $triton_$__internal_trig_reduction_slowpathd,@function
        .size           $triton_$__internal_trig_reduction_slowpathd,(.L_x_162 - $triton_$__internal_trig_reduction_slowpathd)
$triton_$__internal_trig_reduction_slowpathd:
[----:B------:R-:W-:-:S04]  /*9410*/  SHF.R.U32.HI R16, RZ, 0x14, R15 ;  /* 0x00000014ff107819 */ /* 0x000fc8000001160f */
[----:B------:R-:W-:-:S04]  /*9420*/  SGXT.U32 R16, R16, 0xb ;  /* 0x0000000b1010781a */ /* 0x000fc80000000000 */
[----:B------:R-:W-:-:S13]  /*9430*/  ISETP.NE.AND P4, PT, R16, 0x7ff, PT ;  /* 0x000007ff1000780c */ /* 0x000fda0003f85270 */
[----:B------:R-:W-:Y:S05]  /*9440*/  @!P4 BRA `(.L_x_151) ;  /* 0x000000080074c947 */ /* 0x000fea0003800000 */
[----:B------:R-:W-:Y:S01]  /*9450*/  VIADD R16, R16, 0xfffffc00 ;  /* 0xfffffc0010107836 */ /* 0x000fe20000000000 */
[----:B------:R-:W0:Y:S01]  /*9460*/  LDC.64 R198, c[0x0][0x208] ;  /* 0x00008200ffc67b82 */ /* 0x000e220000000a00 */
[----:B------:R-:W-:Y:S01]  /*9470*/  VIADD R19, R1, 0x8 ;  /* 0x0000000801137836 */ /* 0x000fe20000000000 */
[----:B------:R-:W-:Y:S01]  /*9480*/  BSSY B0, `(.L_x_152) ;  /* 0x0000039000007945 */ /* 0x000fe20003800000 */
[----:B------:R-:W-:Y:S02]  /*9490*/  SHF.R.U32.HI R194, RZ, 0x14, R15 ;  /* 0x00000014ffc27819 */ /* 0x000fe4000001160f */
[----:B------:R-:W-:Y:S02]  /*94a0*/  SHF.R.U32.HI R17, RZ, 0x6, R16 ;  /* 0x00000006ff117819 */ /* 0x000fe40000011610 */
[----:B------:R-:W-:Y:S02]  /*94b0*/  ISETP.GE.U32.AND P4, PT, R16, 0x80, PT ;  /* 0x000000801000780c */ /* 0x000fe40003f86070 */
[----:B------:R-:W1:Y:S01]  /*94c0*/  LDC R16, c[0x0][0x20] ;  /* 0x00000800ff107b82 */ /* 0x000e620000000800 */
[----:B------:R-:W-:-:S02]  /*94d0*/  IADD3 R21, -R17, 0x13, RZ ;  /* 0x0000001311157810 */ /* 0x000fc40007ffe1ff */
[----:B------:R-:W-:Y:S02]  /*94e0*/  IADD3 R18, -R17, 0xf, RZ ;  /* 0x0000000f11127810 */ /* 0x000fe40007ffe1ff */
[----:B------:R-:W-:-:S04]  /*94f0*/  SEL R21, R21, 0x12, P4 ;  /* 0x0000001215157807 */ /* 0x000fc80002000000 */
[----:B------:R-:W-:Y:S02]  /*9500*/  ISETP.GE.AND P4, PT, R18, R21, PT ;  /* 0x000000151200720c */ /* 0x000fe40003f86270 */
[----:B-1----:R-:W-:-:S11]  /*9510*/  IADD3 R16, -R16, R19, R16 ;  /* 0x0000001310107210 */ /* 0x002fd60007ffe110 */
[----:B0-----:R-:W-:Y:S05]  /*9520*/  @P4 BRA `(.L_x_153) ;  /* 0x0000000000b04947 */ /* 0x001fea0003800000 */
[----:B------:R-:W0:Y:S01]  /*9530*/  LDC.64 R26, c[0x4][0x10] ;  /* 0x01000400ff1a7b82 */ /* 0x000e220000000a00 */
[----:B------:R-:W-:Y:S01]  /*9540*/  IMAD.MOV R24, RZ, RZ, -R17 ;  /* 0x000000ffff187224 */ /* 0x000fe200078e0a11 */
[C---:B------:R-:W-:Y:S01]  /*9550*/  SHF.L.U64.HI R23, R22.reuse, 0xb, R15 ;  /* 0x0000000b16177819 */ /* 0x040fe2000001020f */
[----:B------:R-:W-:Y:S01]  /*9560*/  BSSY B1, `(.L_x_154) ;  /* 0x0000027000017945 */ /* 0x000fe20003800000 */
[----:B------:R-:W-:Y:S02]  /*9570*/  IMAD.SHL.U32 R22, R22, 0x800, RZ ;  /* 0x0000080016167824 */ /* 0x000fe400078e00ff */
[----:B------:R-:W-:Y:S01]  /*9580*/  LOP3.LUT R23, R23, 0x80000000, RZ, 0xfc, !PT ;  /* 0x8000000017177812 */ /* 0x000fe200078efcff */
[----:B0-----:R-:W-:Y:S01]  /*9590*/  IMAD.WIDE R24, R24, 0x8, R26 ;  /* 0x0000000818187825 */ /* 0x001fe200078e021a */
[----:B------:R-:W-:Y:S02]  /*95a0*/  CS2R R26, SRZ ;  /* 0x00000000001a7805 */ /* 0x000fe4000001ff00 */
[----:B------:R-:W-:Y:S01]  /*95b0*/  IADD3 R19, P4, R24, 0x78, RZ ;  /* 0x0000007818137810 */ /* 0x000fe20007f9e0ff */
[----:B------:R-:W-:-:S04]  /*95c0*/  IMAD.MOV.U32 R24, RZ, RZ, R16 ;  /* 0x000000ffff187224 */ /* 0x000fc800078e0010 */
[----:B------:R-:W-:-:S08]  /*95d0*/  IMAD.X R20, RZ, RZ, R25, P4 ;  /* 0x000000ffff147224 */ /* 0x000fd000020e0619 */
.L_x_155:
[----:B------:R-:W-:Y:S01]  /*95e0*/  R2UR UR8, R198 ;  /* 0x00000000c60872ca */ /* 0x000fe200000e0000 */
[----:B------:R-:W-:Y:S01]  /*95f0*/  IMAD.MOV.U32 R154, RZ, RZ, R19 ;  /* 0x000000ffff9a7224 */ /* 0x000fe200078e0013 */
[----:B------:R-:W-:Y:S01]  /*9600*/  R2UR UR9, R199 ;  /* 0x00000000c70972ca */ /* 0x000fe200000e0000 */
[----:B------:R-:W-:-:S12]  /*9610*/  IMAD.MOV.U32 R155, RZ, RZ, R20 ;  /* 0x000000ffff9b7224 */ /* 0x000fd800078e0014 */
[----:B------:R-:W2:Y:S01]  /*9620*/  LDG.E.64.CONSTANT R154, desc[UR8][R154.64] ;  /* 0x000000089a9a7981 */ /* 0x000ea2000c1e9b00 */
[----:B------:R-:W-:Y:S02]  /*9630*/  IMAD.MOV.U32 R156, RZ, RZ, R26 ;  /* 0x000000ffff9c7224 */ /* 0x000fe400078e001a */
[----:B------:R-:W-:Y:S02]  /*9640*/  IMAD.MOV.U32 R157, RZ, RZ, R27 ;  /* 0x000000ffff9d7224 */ /* 0x000fe400078e001b */
[----:B------:R-:W-:Y:S02]  /*9650*/  VIADD R18, R18, 0x1 ;  /* 0x0000000112127836 */ /* 0x000fe40000000000 */
[C---:B--2---:R-:W-:Y:S02]  /*9660*/  IMAD R26, R154.reuse, R23, RZ ;  /* 0x000000179a1a7224 */ /* 0x044fe400078e02ff */
[----:B------:R-:W-:-:S04]  /*9670*/  IMAD.WIDE.U32 R156, P4, R154, R22, R156 ;  /* 0x000000169a9c7225 */ /* 0x000fc8000788009c */
[----:B------:R-:W-:Y:S01]  /*9680*/  IMAD R25, R155, R22, RZ ;  /* 0x000000169b197224 */ /* 0x000fe200078e02ff */
[----:B------:R-:W-:-:S04]  /*9690*/  IADD3 R26, P5, R26, R157, RZ ;  /* 0x0000009d1a1a7210 */ /* 0x000fc80007fbe0ff */
[----:B------:R-:W-:Y:S01]  /*96a0*/  IADD3 R27, P6, R25, R26, RZ ;  /* 0x0000001a191b7210 */ /* 0x000fe20007fde0ff */
[----:B------:R-:W-:-:S04]  /*96b0*/  IMAD.HI.U32 R25, R154, R23, RZ ;  /* 0x000000179a197227 */ /* 0x000fc800078e00ff */
[----:B------:R-:W-:Y:S02]  /*96c0*/  IMAD.MOV.U32 R26, RZ, RZ, R156 ;  /* 0x000000ffff1a7224 */ /* 0x000fe400078e009c */
[----:B------:R-:W-:Y:S01]  /*96d0*/  IMAD.X R25, RZ, RZ, R25, P4 ;  /* 0x000000ffff197224 */ /* 0x000fe200020e0619 */
[----:B------:R-:W-:Y:S02]  /*96e0*/  IADD3 R19, P4, R19, 0x8, RZ ;  /* 0x0000000813137810 */ /* 0x000fe40007f9e0ff */
[----:B------:R0:W-:Y:S03]  /*96f0*/  STL.64 [R24], R26 ;  /* 0x0000001a18007387 */ /* 0x0001e60000100a00 */
[----:B------:R-:W-:Y:S01]  /*9700*/  IMAD.X R20, RZ, RZ, R20, P4 ;  /* 0x000000ffff147224 */ /* 0x000fe200020e0614 */
[----:B------:R-:W-:Y:S01]  /*9710*/  ISETP.GE.AND P4, PT, R18, R21, PT ;  /* 0x000000151200720c */ /* 0x000fe20003f86270 */
[----:B0-----:R-:W-:-:S04]  /*9720*/  IMAD.HI.U32 R26, R155, R22, RZ ;  /* 0x000000169b1a7227 */ /* 0x001fc800078e00ff */
[CC--:B------:R-:W-:Y:S01]  /*9730*/  IMAD R27, R155.reuse, R23.reuse, RZ ;  /* 0x000000179b1b7224 */ /* 0x0c0fe200078e02ff */
[----:B------:R-:W-:Y:S01]  /*9740*/  IADD3.X R25, P5, R26, R25, RZ, P5, !PT ;  /* 0x000000191a197210 */ /* 0x000fe20002fbe4ff */
[----:B------:R-:W-:-:S03]  /*9750*/  IMAD.HI.U32 R26, R155, R23, RZ ;  /* 0x000000179b1a7227 */ /* 0x000fc600078e00ff */
[----:B------:R-:W-:Y:S01]  /*9760*/  IADD3.X R25, P6, R27, R25, RZ, P6, !PT ;  /* 0x000000191b197210 */ /* 0x000fe200037de4ff */
[----:B------:R-:W-:Y:S02]  /*9770*/  IMAD.X R26, RZ, RZ, R26, P5 ;  /* 0x000000ffff1a7224 */ /* 0x000fe400028e061a */
[----:B------:R-:W-:Y:S02]  /*9780*/  VIADD R24, R24, 0x8 ;  /* 0x0000000818187836 */ /* 0x000fe40000000000 */
[----:B------:R-:W-:-:S04]  /*9790*/  IMAD.X R26, RZ, RZ, R26, P6 ;  /* 0x000000ffff1a7224 */ /* 0x000fc800030e061a */
[----:B------:R-:W-:Y:S02]  /*97a0*/  IMAD.MOV.U32 R27, RZ, RZ, R26 ;  /* 0x000000ffff1b7224 */ /* 0x000fe400078e001a */
[----:B------:R-:W-:Y:S01]  /*97b0*/  IMAD.MOV.U32 R26, RZ, RZ, R25 ;  /* 0x000000ffff1a7224 */ /* 0x000fe200078e0019 */
[----:B------:R-:W-:Y:S06]  /*97c0*/  @!P4 BRA `(.L_x_155) ;  /* 0xfffffffc0084c947 */ /* 0x000fec000383ffff */
[----:B------:R-:W-:Y:S05]  /*97d0*/  BSYNC B1 ;  /* 0x0000000000017941 */ /* 0x000fea0003800000 */
.L_x_154:
[----:B------:R-:W-:Y:S05]  /*97e0*/  BRA `(.L_x_156) ;  /* 0x0000000000087947 */ /* 0x000fea0003800000 */
.L_x_153:
[----:B------:R-:W-:Y:S01]  /*97f0*/  IMAD.MOV.U32 R21, RZ, RZ, R18 ;  /* 0x000000ffff157224 */ /* 0x000fe200078e0012 */
[----:B------:R-:W-:-:S07]  /*9800*/  CS2R R26, SRZ ;  /* 0x00000000001a7805 */ /* 0x000fce000001ff00 */
.L_x_156:
[----:B------:R-:W-:Y:S05]  /*9810*/  BSYNC B0 ;  /* 0x0000000000007941 */ /* 0x000fea0003800000 */
.L_x_152:
[----:B------:R-:W-:Y:S02]  /*9820*/  IMAD.IADD R17, R17, 0x1, R21 ;  /* 0x0000000111117824 */ /* 0x000fe400078e0215 */
[----:B------:R-:W-:Y:S02]  /*9830*/  VIADD R18, R16, 0x10 ;  /* 0x0000001010127836 */ /* 0x000fe40000000000 */
[----:B------:R-:W-:-:S05]  /*9840*/  IMAD R17, R17, 0x8, R16 ;  /* 0x0000000811117824 */ /* 0x000fca00078e0210 */
[----:B------:R0:W-:Y:S04]  /*9850*/  STL.64 [R17+-0x78], R26 ;  /* 0xffff881a11007387 */ /* 0x0001e80000100a00 */
[----:B------:R-:W2:Y:S04]  /*9860*/  LDL.64 R20, [R16+0x10] ;  /* 0x0000100010147983 */ /* 0x000ea80000100a00 */
[----:B------:R1:W3:Y:S02]  /*9870*/  LDL.64 R22, [R16+0x18] ;  /* 0x0000180010167983 */ /* 0x0002e40000100a00 */
[----:B-1----:R-:W-:-:S13]  /*9880*/  LOP3.LUT P4, R16, R194, 0x3f, RZ, 0xc0, !PT ;  /* 0x0000003fc2107812 */ /* 0x002fda000788c0ff */
[----:B------:R-:W4:Y:S01]  /*9890*/  @P4 LDL.64 R18, [R18+-0x8] ;  /* 0xfffff80012124983 */ /* 0x000f220000100a00 */
[----:B0-----:R-:W-:Y:S01]  /*98a0*/  @P4 IADD3 R26, -R16, 0x40, RZ ;  /* 0x00000040101a4810 */ /* 0x001fe20007ffe1ff */
[----:B------:R-:W-:Y:S01]  /*98b0*/  BSSY B0, `(.L_x_157) ;  /* 0x000002a000007945 */ /* 0x000fe20003800000 */
[----:B------:R-:W-:Y:S02]  /*98c0*/  LOP3.LUT R15, R15, 0x80000000, RZ, 0xc0, !PT ;  /* 0x800000000f0f7812 */ /* 0x000fe400078ec0ff */
[----:B------:R-:W-:Y:S02]  /*98d0*/  R2UR UR8, R198 ;  /* 0x00000000c60872ca */ /* 0x000fe400000e0000 */
[----:B------:R-:W-:Y:S02]  /*98e0*/  R2UR UR9, R199 ;  /* 0x00000000c70972ca */ /* 0x000fe400000e0000 */
[----:B--2---:R-:W-:Y:S02]  /*98f0*/  @P4 SHF.R.U64 R24, R20, R26, R21 ;  /* 0x0000001a14184219 */ /* 0x004fe40000001215 */
[----:B---3--:R-:W-:-:S02]  /*9900*/  @P4 SHF.L.U32 R17, R22, R16, RZ ;  /* 0x0000001016114219 */ /* 0x008fc400000006ff */
[----:B------:R-:W-:Y:S02]  /*9910*/  @P4 SHF.L.U64.HI R25, R22, R16, R23 ;  /* 0x0000001016194219 */ /* 0x000fe40000010217 */
[----:B------:R-:W-:Y:S02]  /*9920*/  @P4 LOP3.LUT R22, R17, R24, RZ, 0xfc, !PT ;  /* 0x0000001811164212 */ /* 0x000fe400078efcff */
[----:B------:R-:W-:-:S04]  /*9930*/  @P4 SHF.R.U32.HI R17, RZ, R26, R21 ;  /* 0x0000001aff114219 */ /* 0x000fc80000011615 */
[----:B------:R-:W-:Y:S02]  /*9940*/  @P4 LOP3.LUT R23, R25, R17, RZ, 0xfc, !PT ;  /* 0x0000001119174212 */ /* 0x000fe400078efcff */
[CC--:B------:R-:W-:Y:S02]  /*9950*/  @P4 SHF.L.U32 R17, R20.reuse, R16.reuse, RZ ;  /* 0x0000001014114219 */ /* 0x0c0fe400000006ff */
[----:B------:R-:W-:Y:S02]  /*9960*/  @P4 SHF.L.U64.HI R16, R20, R16, R21 ;  /* 0x0000001014104219 */ /* 0x000fe40000010215 */
[-CC-:B----4-:R-:W-:Y:S02]  /*9970*/  @P4 SHF.R.U64 R18, R18, R26.reuse, R19.reuse ;  /* 0x0000001a12124219 */ /* 0x190fe40000001213 */
[----:B------:R-:W-:Y:S02]  /*9980*/  @P4 SHF.R.U32.HI R19, RZ, R26, R19 ;  /* 0x0000001aff134219 */ /* 0x000fe40000011613 */
[----:B------:R-:W-:-:S02]  /*9990*/  @P4 LOP3.LUT R20, R18, R17, RZ, 0xfc, !PT ;  /* 0x0000001112144212 */ /* 0x000fc400078efcff */
[----:B------:R-:W-:Y:S02]  /*99a0*/  @P4 LOP3.LUT R21, R19, R16, RZ, 0xfc, !PT ;  /* 0x0000001013154212 */ /* 0x000fe400078efcff */
[----:B------:R-:W-:Y:S02]  /*99b0*/  SHF.R.U32.HI R16, RZ, 0x1d, R23 ;  /* 0x0000001dff107819 */ /* 0x000fe40000011617 */
[----:B------:R-:W-:Y:S02]  /*99c0*/  ISETP.NE.AND P4, PT, R15, RZ, PT ;  /* 0x000000ff0f00720c */ /* 0x000fe40003f85270 */
[----:B------:R-:W-:Y:S02]  /*99d0*/  LOP3.LUT R16, R16, 0x1, RZ, 0xc0, !PT ;  /* 0x0000000110107812 */ /* 0x000fe400078ec0ff */
[--C-:B------:R-:W-:Y:S02]  /*99e0*/  SHF.R.U32.HI R17, RZ, 0x1e, R21.reuse ;  /* 0x0000001eff117819 */ /* 0x100fe40000011615 */
[----:B------:R-:W-:Y:S01]  /*99f0*/  LEA.HI R18, R23, R16, RZ, 0x2 ;  /* 0x0000001017127211 */ /* 0x000fe200078f10ff */
[----:B------:R-:W-:Y:S01]  /*9a00*/  IMAD.SHL.U32 R16, R22, 0x4, RZ ;  /* 0x0000000416107824 */ /* 0x000fe200078e00ff */
[C---:B------:R-:W-:Y:S01]  /*9a10*/  SHF.L.U64.HI R19, R20.reuse, 0x2, R21 ;  /* 0x0000000214137819 */ /* 0x040fe20000010215 */
[----:B------:R-:W-:-:S03]  /*9a20*/  IMAD.SHL.U32 R20, R20, 0x4, RZ ;  /* 0x0000000414147824 */ /* 0x000fc600078e00ff */
[----:B------:R-:W-:Y:S01]  /*9a30*/  LOP3.LUT R17, R16, R17, RZ, 0xfc, !PT ;  /* 0x0000001110117212 */ /* 0x000fe200078efcff */
[----:B------:R-:W-:Y:S01]  /*9a40*/  @P4 IMAD.MOV R18, RZ, RZ, -R18 ;  /* 0x000000ffff124224 */ /* 0x000fe200078e0a12 */
[----:B------:R-:W-:Y:S01]  /*9a50*/  SHF.L.U64.HI R16, R22, 0x2, R23 ;  /* 0x0000000216107819 */ /* 0x000fe20000010217 */
[----:B------:R-:W-:Y:S01]  /*9a60*/  IMAD.MOV.U32 R22, RZ, RZ, R14 ;  /* 0x000000ffff167224 */ /* 0x000fe200078e000e */
[----:B------:R-:W-:Y:S01]  /*9a70*/  ISETP.GT.U32.AND P4, PT, R17, -0x1, PT ;  /* 0xffffffff1100780c */ /* 0x000fe20003f84070 */
[----:B------:R-:W-:-:S03]  /*9a80*/  IMAD.MOV.U32 R23, RZ, RZ, R13 ;  /* 0x000000ffff177224 */ /* 0x000fc600078e000d */
[----:B------:R-:W-:Y:S02]  /*9a90*/  ISETP.GT.AND.EX P4, PT, R16, -0x1, PT, P4 ;  /* 0xffffffff1000780c */ /* 0x000fe40003f84340 */
[----:B------:R0:W-:Y:S11]  /*9aa0*/  ST.E desc[UR8][R22.64], R18 ;  /* 0x0000001216007985 */ /* 0x0001f6000c101908 */
[----:B------:R-:W-:Y:S05]  /*9ab0*/  @P4 BRA `(.L_x_158) ;  /* 0x0000000000244947 */ /* 0x000fea0003800000 */
[----:B------:R-:W-:Y:S02]  /*9ac0*/  LOP3.LUT R19, RZ, R19, RZ, 0x33, !PT ;  /* 0x00000013ff137212 */ /* 0x000fe400078e33ff */
[----:B------:R-:W-:Y:S01]  /*9ad0*/  IADD3 RZ, P4, RZ, -R20, RZ ;  /* 0x80000014ffff7210 */ /* 0x000fe20007f9e0ff */
[----:B------:R-:W-:Y:S01]  /*9ae0*/  IMAD.MOV R20, RZ, RZ, -R20 ;  /* 0x000000ffff147224 */ /* 0x000fe200078e0a14 */
[----:B------:R-:W-:Y:S02]  /*9af0*/  LOP3.LUT R17, RZ, R17, RZ, 0x33, !PT ;  /* 0x00000011ff117212 */ /* 0x000fe400078e33ff */
[----:B------:R-:W-:Y:S02]  /*9b00*/  IADD3.X R19, P4, RZ, R19, RZ, P4, !PT ;  /* 0x00000013ff137210 */ /* 0x000fe4000279e4ff */
[----:B------:R-:W-:Y:S02]  /*9b10*/  LOP3.LUT R16, RZ, R16, RZ, 0x33, !PT ;  /* 0x00000010ff107212 */ /* 0x000fe400078e33ff */
[----:B------:R-:W-:-:S02]  /*9b20*/  IADD3.X R17, P4, RZ, R17, RZ, P4, !PT ;  /* 0x00000011ff117210 */ /* 0x000fc4000279e4ff */
[----:B------:R-:W-:-:S03]  /*9b30*/  LOP3.LUT R15, R15, 0x80000000, RZ, 0x3c, !PT ;  /* 0x800000000f0f7812 */ /* 0x000fc600078e3cff */
[----:B------:R-:W-:-:S08]  /*9b40*/  IMAD.X R16, RZ, RZ, R16, P4 ;  /* 0x000000ffff107224 */ /* 0x000fd000020e0610 */
.L_x_158:
[----:B------:R-:W-:Y:S05]  /*9b50*/  BSYNC B0 ;  /* 0x0000000000007941 */ /* 0x000fea0003800000 */
.L_x_157:
[----:B------:R-:W-:-:S04]  /*9b60*/  ISETP.NE.U32.AND P4, PT, R16, RZ, PT ;  /* 0x000000ff1000720c */ /* 0x000fc80003f85070 */
[----:B0-----:R-:W-:-:S06]  /*9b70*/  SEL R18, R17, R16, !P4 ;  /* 0x0000001011127207 */ /* 0x001fcc0006000000 */
[----:B------:R-:W0:Y:S02]  /*9b80*/  FLO.U32 R18, R18 ;  /* 0x0000001200127300 */ /* 0x000e2400000e0000 */
[----:B0-----:R-:W-:Y:S02]  /*9b90*/  IADD3 R21, -R18, 0x1f, RZ ;  /* 0x0000001f12157810 */ /* 0x001fe40007ffe1ff */
[----:B------:R-:W-:-:S03]  /*9ba0*/  IADD3 R18, -R18, 0x3f, RZ ;  /* 0x0000003f12127810 */ /* 0x000fc60007ffe1ff */
[----:B------:R-:W-:-:S05]  /*9bb0*/  @P4 IMAD.MOV R18, RZ, RZ, R21 ;  /* 0x000000ffff124224 */ /* 0x000fca00078e0215 */
[----:B------:R-:W-:-:S13]  /*9bc0*/  ISETP.NE.AND P4, PT, R18, RZ, PT ;  /* 0x000000ff1200720c */ /* 0x000fda0003f85270 */
[----:B------:R-:W-:Y:S02]  /*9bd0*/  @P4 IADD3 R21, -R18, 0x40, RZ ;  /* 0x0000004012154810 */ /* 0x000fe40007ffe1ff */
[CC--:B------:R-:W-:Y:S02]  /*9be0*/  @P4 SHF.L.U64.HI R23, R17.reuse, R18.reuse, R16 ;  /* 0x0000001211174219 */ /* 0x0c0fe40000010210 */
[-CC-:B------:R-:W-:Y:S02]  /*9bf0*/  @P4 SHF.R.U64 R22, R20, R21.reuse, R19.reuse ;  /* 0x0000001514164219 */ /* 0x180fe40000001213 */
[----:B------:R-:W-:Y:S02]  /*9c00*/  @P4 SHF.L.U32 R20, R17, R18, RZ ;  /* 0x0000001211144219 */ /* 0x000fe400000006ff */
[----:B------:R-:W-:Y:S02]  /*9c10*/  @P4 SHF.R.U32.HI R19, RZ, R21, R19 ;  /* 0x00000015ff134219 */ /* 0x000fe40000011613 */
[----:B------:R-:W-:-:S02]  /*9c20*/  @P4 LOP3.LUT R17, R22, R20, RZ, 0xfc, !PT ;  /* 0x0000001416114212 */ /* 0x000fc400078efcff */
[----:B------:R-:W-:Y:S01]  /*9c30*/  @P4 LOP3.LUT R16, R19, R23, RZ, 0xfc, !PT ;  /* 0x0000001713104212 */ /* 0x000fe200078efcff */
[----:B------:R-:W-:Y:S02]  /*9c40*/  IMAD.MOV.U32 R23, RZ, RZ, RZ ;  /* 0x000000ffff177224 */ /* 0x000fe400078e00ff */
[----:B------:R-:W-:-:S04]  /*9c50*/  IMAD.WIDE.U32 R20, R17, 0x2168c235, RZ ;  /* 0x2168c23511147825 */ /* 0x000fc800078e00ff */
[----:B------:R-:W-:-:S04]  /*9c60*/  IMAD.MOV.U32 R22, RZ, RZ, R21 ;  /* 0x000000ffff167224 */ /* 0x000fc800078e0015 */
[----:B------:R-:W-:-:S04]  /*9c70*/  IMAD.WIDE.U32 R22, R17, -0x36f0255e, R22 ;  /* 0xc90fdaa211167825 */ /* 0x000fc800078e0016 */
[----:B------:R-:W-:-:S04]  /*9c80*/  IMAD.HI.U32 R17, R16, -0x36f0255e, RZ ;  /* 0xc90fdaa210117827 */ /* 0x000fc800078e00ff */
[----:B------:R-:W-:-:S04]  /*9c90*/  IMAD.WIDE.U32 R22, P4, R16, 0x2168c235, R22 ;  /* 0x2168c23510167825 */ /* 0x000fc80007880016 */
[----:B------:R-:W-:Y:S02]  /*9ca0*/  IMAD R16, R16, -0x36f0255e, RZ ;  /* 0xc90fdaa210107824 */ /* 0x000fe400078e02ff */
[----:B------:R-:W-:-:S03]  /*9cb0*/  IMAD.X R17, RZ, RZ, R17, P4 ;  /* 0x000000ffff117224 */ /* 0x000fc600020e0611 */
[----:B------:R-:W-:-:S05]  /*9cc0*/  IADD3 R16, P4, R16, R23, RZ ;  /* 0x0000001710107210 */ /* 0x000fca0007f9e0ff */
[----:B------:R-:W-:Y:S01]  /*9cd0*/  IMAD.X R17, RZ, RZ, R17, P4 ;  /* 0x000000ffff117224 */ /* 0x000fe200020e0611 */
[----:B------:R-:W-:-:S04]  /*9ce0*/  ISETP.GE.U32.AND P4, PT, R16, 0x1, PT ;  /* 0x000000011000780c */ /* 0x000fc80003f86070 */
[----:B------:R-:W-:-:S13]  /*9cf0*/  ISETP.GE.AND.EX P4, PT, R17, RZ, PT, P4 ;  /* 0x000000ff1100720c */ /* 0x000fda0003f86340 */
[----:B------:R-:W-:Y:S01]  /*9d00*/  @P4 IADD3 RZ, P5, R20, R20, RZ ;  /* 0x0000001414ff4210 */ /* 0x000fe20007fbe0ff */
[----:B------:R-:W-:-:S03]  /*9d10*/  @P4 VIADD R18, R18, 0x1 ;  /* 0x0000000112124836 */ /* 0x000fc60000000000 */
[----:B------:R-:W-:Y:S02]  /*9d20*/  @P4 IADD3.X RZ, P5, R22, R22, RZ, P5, !PT ;  /* 0x0000001616ff4210 */ /* 0x000fe40002fbe4ff */
[----:B------:R-:W-:Y:S02]  /*9d30*/  IADD3 R18, -R18, 0x3fe, RZ ;  /* 0x000003fe12127810 */ /* 0x000fe40007ffe1ff */
[----:B------:R-:W-:-:S05]  /*9d40*/  @P4 IADD3.X R20, P5, R16, R16, RZ, P5, !PT ;  /* 0x0000001010144210 */ /* 0x000fca0002fbe4ff */
[----:B------:R-:W-:Y:S02]  /*9d50*/  @P4 IMAD.X R19, R17, 0x1, R17, P5 ;  /* 0x0000000111134824 */ /* 0x000fe400028e0611 */
[----:B------:R-:W-:Y:S02]  /*9d60*/  @P4 IMAD.MOV.U32 R16, RZ, RZ, R20 ;  /* 0x000000ffff104224 */ /* 0x000fe400078e0014 */
[----:B------:R-:W-:-:S03]  /*9d70*/  @P4 IMAD.MOV.U32 R17, RZ, RZ, R19 ;  /* 0x000000ffff114224 */ /* 0x000fc600078e0013 */
[----:B------:R-:W-:-:S05]  /*9d80*/  IADD3 R19, P5, R16, 0x1, RZ ;  /* 0x0000000110137810 */ /* 0x000fca0007fbe0ff */
[----:B------:R-:W-:-:S05]  /*9d90*/  IMAD.X R16, RZ, RZ, R17, P5 ;  /* 0x000000ffff107224 */ /* 0x000fca00028e0611 */
[----:B------:R-:W-:-:S04]  /*9da0*/  SHF.R.U64 R17, R19, 0xa, R16 ;  /* 0x0000000a13117819 */ /* 0x000fc80000001210 */
[----:B------:R-:W-:-:S04]  /*9db0*/  IADD3 R17, P5, R17, 0x1, RZ ;  /* 0x0000000111117810 */ /* 0x000fc80007fbe0ff */
[----:B------:R-:W-:-:S04]  /*9dc0*/  LEA.HI.X R16, R16, RZ, RZ, 0x16, P5 ;  /* 0x000000ff10107211 */ /* 0x000fc800028fb4ff */
[--C-:B------:R-:W-:Y:S02]  /*9dd0*/  SHF.R.U64 R17, R17, 0x1, R16.reuse ;  /* 0x0000000111117819 */ /* 0x100fe40000001210 */
[----:B------:R-:W-:Y:S02]  /*9de0*/  SHF.R.U32.HI R16, RZ, 0x1, R16 ;  /* 0x00000001ff107819 */ /* 0x000fe40000011610 */
[----:B------:R-:W-:-:S05]  /*9df0*/  IADD3 R22, P4, RZ, R17, RZ ;  /* 0x00000011ff167210 */ /* 0x000fca0007f9e0ff */
[----:B------:R-:W-:-:S05]  /*9e00*/  IMAD.U32.X R16, R18, 0x100000, R16, P4 ;  /* 0x0010000012107824 */ /* 0x000fca00020e0410 */
[----:B------:R-:W-:-:S07]  /*9e10*/  LOP3.LUT R15, R16, R15, RZ, 0xfc, !PT ;  /* 0x0000000f100f7212 */ /* 0x000fce00078efcff */
.L_x_151:
[----:B------:R-:W-:Y:S02]  /*9e20*/  IMAD.MOV.U32 R16, RZ, RZ, R11 ;  /* 0x000000ffff107224 */ /* 0x000fe400078e000b */
[----:B------:R-:W-:Y:S02]  /*9e30*/  IMAD.MOV.U32 R17, RZ, RZ, 0x0 ;  /* 0x00000000ff117424 */ /* 0x000fe400078e00ff */
[----:B------:R-:W-:Y:S02]  /*9e40*/  IMAD.MOV.U32 R23, RZ, RZ, R15 ;  /* 0x000000ffff177224 */ /* 0x000fe400078e000f */
[----:B------:R-:W-:Y:S05]  /*9e50*/  RET.REL.NODEC R16 `(triton_) ;  /* 0xffffff6010687950 */ /* 0x000fea0003c3ffff */
.L_x_159:
[----:B------:R-:W-:-:S00]  /*9e60*/  BRA `(.L_x_159) ;  /* 0xfffffffc00fc7947 */ /* 0x000fc0000383ffff */
[----:B------:R-:W-:-:S00]  /*9e70*/  NOP ;  /* 0x0000000000007918 */ /* 0x000fc00000000000 */
        /* <DEDUP_REMOVED lines=8> */
.L_x_162:


//--------------------- .nv.global.init           --------------------------
	.section	.nv.global.init,"aw",@progbits
	.align	8
.nv.global.init:
	.type		__cudart_sin_cos_coeffs,@object
	.size		__cudart_sin_cos_coeffs,(__cudart_i2opi_d - __cudart_sin_cos_coeffs)
__cudart_sin_cos_coeffs:
        /* <DEDUP_REMOVED lines=8> */
	.type		__cudart_i2opi_d,@object
	.size		__cudart_i2opi_d,(_$_str - __cudart_i2opi_d)
__cudart_i2opi_d:
        /* <DEDUP_REMOVED lines=9> */
	.type		_$_str,@object
	.size		_$_str,(_$_str_$_1 - _$_str)
_$_str:
        /*0110*/ 	.byte	0x5f, 0x5f, 0x43, 0x55, 0x44, 0x41, 0x5f, 0x46, 0x54, 0x5a, 0x00
	.type		_$_str_$_1,@object
	.size		_$_str_$_1,(.L_1 - _$_str_$_1)
_$_str_$_1:
        /*011b*/ 	.byte	0x5f, 0x5f, 0x43, 0x55, 0x44, 0x41, 0x5f, 0x41, 0x52, 0x43, 0x48, 0x00
.L_1:


//--------------------- .nv.constant0.triton_     --------------------------
	.section	.nv.constant0.triton_,"a",@progbits
	.sectionflags	@""
	.align	4
.nv.constant0.triton_:
	.zero		572
